//
// Generated by NVIDIA NVVM Compiler
//
// Compiler Build ID: CL-36424714
// Cuda compilation tools, release 13.0, V13.0.88
// Based on NVVM 20.0.0
//

.version 9.0
.target sm_100
.address_size 64

	// .globl	_Z7boxBlur3bufIfES0_
.extern .func  (.param .b32 func_retval0) vprintf
(
	.param .b64 vprintf_param_0,
	.param .b64 vprintf_param_1
)
;
.extern .func __assertfail
(
	.param .b64 __assertfail_param_0,
	.param .b64 __assertfail_param_1,
	.param .b32 __assertfail_param_2,
	.param .b64 __assertfail_param_3,
	.param .b64 __assertfail_param_4
)
;
.global .align 1 .b8 __unnamed_1[49] = {84, 32, 38, 98, 117, 102, 60, 84, 62, 58, 58, 111, 112, 101, 114, 97, 116, 111, 114, 40, 41, 40, 105, 110, 116, 44, 32, 105, 110, 116, 41, 32, 91, 119, 105, 116, 104, 32, 84, 32, 61, 32, 102, 108, 111, 97, 116, 93};
.global .align 1 .b8 $str[22] = {40, 37, 100, 44, 37, 100, 41, 32, 37, 46, 50, 102, 32, 61, 62, 32, 37, 46, 50, 102, 10};
.global .align 1 .b8 $str$1[63] = {120, 32, 62, 61, 32, 98, 97, 115, 101, 91, 48, 93, 32, 38, 38, 32, 120, 32, 60, 32, 101, 120, 116, 101, 110, 116, 91, 48, 93, 32, 38, 38, 32, 121, 32, 62, 61, 32, 98, 97, 115, 101, 91, 49, 93, 32, 38, 38, 32, 121, 32, 60, 32, 101, 120, 116, 101, 110, 116, 91, 49, 93};
.global .align 1 .b8 $str$2[27] = {47, 116, 109, 112, 47, 115, 97, 115, 115, 95, 99, 117, 95, 101, 55, 101, 50, 53, 101, 108, 109, 47, 107, 46, 99, 117};

.visible .entry _Z7boxBlur3bufIfES0_(
	.param .align 8 .b8 _Z7boxBlur3bufIfES0__param_0[48],
	.param .align 8 .b8 _Z7boxBlur3bufIfES0__param_1[48]
)
{
	.local .align 8 .b8 	__local_depot0[24];
	.reg .b64 	%SP;
	.reg .b64 	%SPL;
	.reg .pred 	%p<48>;
	.reg .b16 	%rs<5>;
	.reg .b32 	%r<74>;
	.reg .b32 	%f<21>;
	.reg .b64 	%rd<83>;
	.reg .b64 	%fd<3>;

	mov.u64 	%SPL, __local_depot0;
	cvta.local.u64 	%SP, %SPL;
	ld.param.v2.u32 	{%r31, %r32}, [_Z7boxBlur3bufIfES0__param_0+32];
	ld.param.v2.u32 	{%r29, %r30}, [_Z7boxBlur3bufIfES0__param_0+24];
	ld.param.v2.u32 	{%r27, %r28}, [_Z7boxBlur3bufIfES0__param_0+16];
	ld.param.u64 	%rd2, [_Z7boxBlur3bufIfES0__param_1+8];
	ld.param.u64 	%rd12, [_Z7boxBlur3bufIfES0__param_0+8];
	ld.param.v2.u32 	{%r39, %r40}, [_Z7boxBlur3bufIfES0__param_1+24];
	ld.param.v2.u32 	{%r12, %r11}, [_Z7boxBlur3bufIfES0__param_1+32];
	ld.param.v2.u32 	{%r7, %r8}, [_Z7boxBlur3bufIfES0__param_1+16];
	cvta.to.global.u64 	%rd1, %rd12;
	mov.u32 	%r41, %ctaid.x;
	mov.u32 	%r42, %ntid.x;
	mov.u32 	%r43, %tid.x;
	mad.lo.s32 	%r13, %r41, %r42, %r43;
	add.s32 	%r14, %r7, %r13;
	mov.u32 	%r44, %ctaid.y;
	mov.u32 	%r45, %ntid.y;
	mul.lo.s32 	%r15, %r44, %r45;
	mov.u32 	%r16, %tid.y;
	add.s32 	%r17, %r15, %r16;
	add.s32 	%r46, %r8, %r17;
	setp.ge.u32 	%p6, %r14, %r39;
	setp.ge.u32 	%p7, %r46, %r40;
	or.pred  	%p8, %p6, %p7;
	@%p8 bra 	$L__BB0_25;
	sub.s32 	%r19, %r14, %r27;
	add.s32 	%r48, %r19, -3;
	mul.lo.s32 	%r49, %r48, %r31;
	add.s32 	%r50, %r14, -2;
	setp.ge.s32 	%p9, %r50, %r27;
	setp.lt.s32 	%p10, %r50, %r29;
	and.pred  	%p1, %p9, %p10;
	setp.ge.s32 	%p11, %r14, %r27;
	setp.lt.s32 	%p12, %r14, %r29;
	and.pred  	%p2, %p11, %p12;
	add.s32 	%r51, %r14, 1;
	setp.ge.s32 	%p13, %r51, %r27;
	setp.lt.s32 	%p14, %r51, %r29;
	and.pred  	%p3, %p13, %p14;
	add.s32 	%r52, %r8, %r16;
	add.s32 	%r53, %r52, %r15;
	sub.s32 	%r54, %r53, %r28;
	add.s32 	%r55, %r54, -3;
	mad.lo.s32 	%r71, %r32, %r55, %r49;
	mov.f32 	%f20, 0f00000000;
	mov.b32 	%r73, -3;
	mul.wide.s32 	%rd4, %r31, 4;
	mov.u32 	%r72, %r46;
$L__BB0_2:
	add.s32 	%r56, %r72, -3;
	setp.ge.s32 	%p15, %r56, %r28;
	setp.lt.s32 	%p16, %r56, %r30;
	and.pred  	%p4, %p15, %p16;
	add.s32 	%r57, %r14, -3;
	setp.ge.s32 	%p17, %r57, %r27;
	setp.lt.s32 	%p18, %r57, %r29;
	and.pred  	%p19, %p17, %p18;
	and.pred  	%p20, %p19, %p4;
	@%p20 bra 	$L__BB0_4;
	mov.u64 	%rd13, $str$1;
	cvta.global.u64 	%rd14, %rd13;
	mov.u64 	%rd15, $str$2;
	cvta.global.u64 	%rd16, %rd15;
	mov.u64 	%rd17, __unnamed_1;
	cvta.global.u64 	%rd18, %rd17;
	{ // callseq 0, 0
	.param .b64 param0;
	st.param.b64 	[param0], %rd14;
	.param .b64 param1;
	st.param.b64 	[param1], %rd16;
	.param .b32 param2;
	st.param.b32 	[param2], 47;
	.param .b64 param3;
	st.param.b64 	[param3], %rd18;
	.param .b64 param4;
	st.param.b64 	[param4], 1;
	call.uni 
	__assertfail, 
	(
	param0, 
	param1, 
	param2, 
	param3, 
	param4
	);
	} // callseq 0
$L__BB0_4:
	mul.wide.s32 	%rd19, %r71, 4;
	add.s64 	%rd3, %rd1, %rd19;
	ld.global.f32 	%f11, [%rd3];
	add.f32 	%f2, %f20, %f11;
	and.pred  	%p21, %p1, %p4;
	@%p21 bra 	$L__BB0_6;
	mov.u64 	%rd20, $str$1;
	cvta.global.u64 	%rd21, %rd20;
	mov.u64 	%rd22, $str$2;
	cvta.global.u64 	%rd23, %rd22;
	mov.u64 	%rd24, __unnamed_1;
	cvta.global.u64 	%rd25, %rd24;
	{ // callseq 1, 0
	.param .b64 param0;
	st.param.b64 	[param0], %rd21;
	.param .b64 param1;
	st.param.b64 	[param1], %rd23;
	.param .b32 param2;
	st.param.b32 	[param2], 47;
	.param .b64 param3;
	st.param.b64 	[param3], %rd25;
	.param .b64 param4;
	st.param.b64 	[param4], 1;
	call.uni 
	__assertfail, 
	(
	param0, 
	param1, 
	param2, 
	param3, 
	param4
	);
	} // callseq 1
$L__BB0_6:
	add.s64 	%rd5, %rd3, %rd4;
	ld.global.f32 	%f12, [%rd5];
	add.f32 	%f3, %f2, %f12;
	add.s32 	%r58, %r14, -1;
	setp.ge.s32 	%p22, %r58, %r27;
	setp.lt.s32 	%p23, %r58, %r29;
	and.pred  	%p24, %p22, %p23;
	and.pred  	%p25, %p24, %p4;
	@%p25 bra 	$L__BB0_8;
	mov.u64 	%rd26, $str$1;
	cvta.global.u64 	%rd27, %rd26;
	mov.u64 	%rd28, $str$2;
	cvta.global.u64 	%rd29, %rd28;
	mov.u64 	%rd30, __unnamed_1;
	cvta.global.u64 	%rd31, %rd30;
	{ // callseq 2, 0
	.param .b64 param0;
	st.param.b64 	[param0], %rd27;
	.param .b64 param1;
	st.param.b64 	[param1], %rd29;
	.param .b32 param2;
	st.param.b32 	[param2], 47;
	.param .b64 param3;
	st.param.b64 	[param3], %rd31;
	.param .b64 param4;
	st.param.b64 	[param4], 1;
	call.uni 
	__assertfail, 
	(
	param0, 
	param1, 
	param2, 
	param3, 
	param4
	);
	} // callseq 2
$L__BB0_8:
	add.s64 	%rd6, %rd5, %rd4;
	ld.global.f32 	%f13, [%rd6];
	add.f32 	%f4, %f3, %f13;
	and.pred  	%p26, %p2, %p4;
	@%p26 bra 	$L__BB0_10;
	mov.u64 	%rd32, $str$1;
	cvta.global.u64 	%rd33, %rd32;
	mov.u64 	%rd34, $str$2;
	cvta.global.u64 	%rd35, %rd34;
	mov.u64 	%rd36, __unnamed_1;
	cvta.global.u64 	%rd37, %rd36;
	{ // callseq 3, 0
	.param .b64 param0;
	st.param.b64 	[param0], %rd33;
	.param .b64 param1;
	st.param.b64 	[param1], %rd35;
	.param .b32 param2;
	st.param.b32 	[param2], 47;
	.param .b64 param3;
	st.param.b64 	[param3], %rd37;
	.param .b64 param4;
	st.param.b64 	[param4], 1;
	call.uni 
	__assertfail, 
	(
	param0, 
	param1, 
	param2, 
	param3, 
	param4
	);
	} // callseq 3
$L__BB0_10:
	add.s64 	%rd7, %rd6, %rd4;
	ld.global.f32 	%f14, [%rd7];
	add.f32 	%f5, %f4, %f14;
	and.pred  	%p27, %p3, %p4;
	@%p27 bra 	$L__BB0_12;
	mov.u64 	%rd38, $str$1;
	cvta.global.u64 	%rd39, %rd38;
	mov.u64 	%rd40, $str$2;
	cvta.global.u64 	%rd41, %rd40;
	mov.u64 	%rd42, __unnamed_1;
	cvta.global.u64 	%rd43, %rd42;
	{ // callseq 4, 0
	.param .b64 param0;
	st.param.b64 	[param0], %rd39;
	.param .b64 param1;
	st.param.b64 	[param1], %rd41;
	.param .b32 param2;
	st.param.b32 	[param2], 47;
	.param .b64 param3;
	st.param.b64 	[param3], %rd43;
	.param .b64 param4;
	st.param.b64 	[param4], 1;
	call.uni 
	__assertfail, 
	(
	param0, 
	param1, 
	param2, 
	param3, 
	param4
	);
	} // callseq 4
$L__BB0_12:
	add.s64 	%rd8, %rd7, %rd4;
	ld.global.f32 	%f15, [%rd8];
	add.f32 	%f6, %f5, %f15;
	add.s32 	%r59, %r14, 2;
	setp.ge.s32 	%p28, %r59, %r27;
	setp.lt.s32 	%p29, %r59, %r29;
	and.pred  	%p30, %p28, %p29;
	and.pred  	%p31, %p30, %p4;
	@%p31 bra 	$L__BB0_14;
	mov.u64 	%rd44, $str$1;
	cvta.global.u64 	%rd45, %rd44;
	mov.u64 	%rd46, $str$2;
	cvta.global.u64 	%rd47, %rd46;
	mov.u64 	%rd48, __unnamed_1;
	cvta.global.u64 	%rd49, %rd48;
	{ // callseq 5, 0
	.param .b64 param0;
	st.param.b64 	[param0], %rd45;
	.param .b64 param1;
	st.param.b64 	[param1], %rd47;
	.param .b32 param2;
	st.param.b32 	[param2], 47;
	.param .b64 param3;
	st.param.b64 	[param3], %rd49;
	.param .b64 param4;
	st.param.b64 	[param4], 1;
	call.uni 
	__assertfail, 
	(
	param0, 
	param1, 
	param2, 
	param3, 
	param4
	);
	} // callseq 5
$L__BB0_14:
	add.s64 	%rd9, %rd8, %rd4;
	ld.global.f32 	%f16, [%rd9];
	add.f32 	%f7, %f6, %f16;
	add.s32 	%r60, %r14, 3;
	setp.ge.s32 	%p32, %r60, %r27;
	setp.lt.s32 	%p33, %r60, %r29;
	and.pred  	%p34, %p32, %p33;
	and.pred  	%p35, %p34, %p4;
	@%p35 bra 	$L__BB0_16;
	mov.u64 	%rd50, $str$1;
	cvta.global.u64 	%rd51, %rd50;
	mov.u64 	%rd52, $str$2;
	cvta.global.u64 	%rd53, %rd52;
	mov.u64 	%rd54, __unnamed_1;
	cvta.global.u64 	%rd55, %rd54;
	{ // callseq 6, 0
	.param .b64 param0;
	st.param.b64 	[param0], %rd51;
	.param .b64 param1;
	st.param.b64 	[param1], %rd53;
	.param .b32 param2;
	st.param.b32 	[param2], 47;
	.param .b64 param3;
	st.param.b64 	[param3], %rd55;
	.param .b64 param4;
	st.param.b64 	[param4], 1;
	call.uni 
	__assertfail, 
	(
	param0, 
	param1, 
	param2, 
	param3, 
	param4
	);
	} // callseq 6
$L__BB0_16:
	add.s64 	%rd56, %rd9, %rd4;
	ld.global.f32 	%f17, [%rd56];
	add.f32 	%f20, %f7, %f17;
	add.s32 	%r73, %r73, 1;
	add.s32 	%r72, %r72, 1;
	add.s32 	%r71, %r71, %r32;
	setp.ne.s32 	%p36, %r73, 4;
	@%p36 bra 	$L__BB0_2;
	setp.ge.s32 	%p37, %r14, %r7;
	setp.lt.s32 	%p38, %r14, %r39;
	and.pred  	%p39, %p37, %p38;
	setp.ge.s32 	%p40, %r46, %r8;
	setp.lt.s32 	%p41, %r46, %r40;
	and.pred  	%p42, %p40, %p41;
	and.pred  	%p5, %p39, %p42;
	@%p5 bra 	$L__BB0_19;
	mov.u64 	%rd57, $str$1;
	cvta.global.u64 	%rd58, %rd57;
	mov.u64 	%rd59, $str$2;
	cvta.global.u64 	%rd60, %rd59;
	mov.u64 	%rd61, __unnamed_1;
	cvta.global.u64 	%rd62, %rd61;
	{ // callseq 7, 0
	.param .b64 param0;
	st.param.b64 	[param0], %rd58;
	.param .b64 param1;
	st.param.b64 	[param1], %rd60;
	.param .b32 param2;
	st.param.b32 	[param2], 47;
	.param .b64 param3;
	st.param.b64 	[param3], %rd62;
	.param .b64 param4;
	st.param.b64 	[param4], 1;
	call.uni 
	__assertfail, 
	(
	param0, 
	param1, 
	param2, 
	param3, 
	param4
	);
	} // callseq 7
$L__BB0_19:
	mul.lo.s32 	%r61, %r11, %r17;
	mad.lo.s32 	%r62, %r12, %r13, %r61;
	cvta.to.global.u64 	%rd63, %rd2;
	mul.wide.s32 	%rd64, %r62, 4;
	add.s64 	%rd10, %rd63, %rd64;
	div.rn.f32 	%f18, %f20, 0f42440000;
	st.global.f32 	[%rd10], %f18;
	add.s32 	%r63, %r14, -9;
	add.s32 	%r64, %r46, -9;
	max.u32 	%r65, %r63, %r64;
	setp.gt.u32 	%p43, %r65, 6;
	@%p43 bra 	$L__BB0_25;
	setp.ge.s32 	%p44, %r46, %r28;
	setp.lt.s32 	%p45, %r46, %r30;
	and.pred  	%p46, %p44, %p45;
	and.pred  	%p47, %p2, %p46;
	@%p47 bra 	$L__BB0_22;
	mov.u64 	%rd65, $str$1;
	cvta.global.u64 	%rd66, %rd65;
	mov.u64 	%rd67, $str$2;
	cvta.global.u64 	%rd68, %rd67;
	mov.u64 	%rd69, __unnamed_1;
	cvta.global.u64 	%rd70, %rd69;
	{ // callseq 8, 0
	.param .b64 param0;
	st.param.b64 	[param0], %rd66;
	.param .b64 param1;
	st.param.b64 	[param1], %rd68;
	.param .b32 param2;
	st.param.b32 	[param2], 47;
	.param .b64 param3;
	st.param.b64 	[param3], %rd70;
	.param .b64 param4;
	st.param.b64 	[param4], 1;
	call.uni 
	__assertfail, 
	(
	param0, 
	param1, 
	param2, 
	param3, 
	param4
	);
	} // callseq 8
$L__BB0_22:
	sub.s32 	%r66, %r46, %r28;
	mul.lo.s32 	%r67, %r66, %r32;
	mad.lo.s32 	%r68, %r19, %r31, %r67;
	mul.wide.s32 	%rd71, %r68, 4;
	add.s64 	%rd72, %rd1, %rd71;
	ld.global.f32 	%f9, [%rd72];
	@%p5 bra 	$L__BB0_24;
	mov.u64 	%rd73, $str$1;
	cvta.global.u64 	%rd74, %rd73;
	mov.u64 	%rd75, $str$2;
	cvta.global.u64 	%rd76, %rd75;
	mov.u64 	%rd77, __unnamed_1;
	cvta.global.u64 	%rd78, %rd77;
	{ // callseq 9, 0
	.param .b64 param0;
	st.param.b64 	[param0], %rd74;
	.param .b64 param1;
	st.param.b64 	[param1], %rd76;
	.param .b32 param2;
	st.param.b32 	[param2], 47;
	.param .b64 param3;
	st.param.b64 	[param3], %rd78;
	.param .b64 param4;
	st.param.b64 	[param4], 1;
	call.uni 
	__assertfail, 
	(
	param0, 
	param1, 
	param2, 
	param3, 
	param4
	);
	} // callseq 9
$L__BB0_24:
	add.u64 	%rd79, %SP, 0;
	add.u64 	%rd80, %SPL, 0;
	ld.global.f32 	%f19, [%rd10];
	cvt.f64.f32 	%fd1, %f19;
	st.local.v2.u32 	[%rd80], {%r14, %r46};
	cvt.f64.f32 	%fd2, %f9;
	st.local.f64 	[%rd80+8], %fd2;
	st.local.f64 	[%rd80+16], %fd1;
	mov.u64 	%rd81, $str;
	cvta.global.u64 	%rd82, %rd81;
	{ // callseq 10, 0
	.param .b64 param0;
	st.param.b64 	[param0], %rd82;
	.param .b64 param1;
	st.param.b64 	[param1], %rd79;
	.param .b32 retval0;
	call.uni (retval0), 
	vprintf, 
	(
	param0, 
	param1
	);
	ld.param.b32 	%r69, [retval0];
	} // callseq 10
$L__BB0_25:
	ret;

}


// ===== COMPILED SASS (sm_100) =====

	.target	sm_100

	.elftype	@"ET_EXEC"


//--------------------- .note.nv.tkinfo           --------------------------
	.section	.note.nv.tkinfo,"",@"SHT_NOTE"
	.sectionflags	@"SHF_NOTE_NV_TKINFO"
	.tkinfo
        /*0018*/ 	.word	0x00000002
        /*0030*/ 	.string	""
        /*0030*/ 	.string	"ptxas"
        /*0030*/ 	.string	"Cuda compilation tools, release 13.0, V13.0.88"
        /*0030*/ 	.string	"Build cuda_13.0.r13.0/compiler.36424714_0"
        /*0030*/ 	.string	"-arch sm_100 -m 64 "



//--------------------- .note.nv.cuinfo           --------------------------
	.section	.note.nv.cuinfo,"",@"SHT_NOTE"
	.sectionflags	@"SHF_NOTE_NV_CUINFO"
        /*0018*/ 	.short	0x0002
        /*001a*/ 	.short	0x0064
        /*001c*/ 	.short	0x0082
	.zero		2


//--------------------- .nv.info                  --------------------------
	.section	.nv.info,"",@"SHT_CUDA_INFO"
	.align	4


	//----- nvinfo : EIATTR_REGCOUNT
	.align		4
        /*0000*/ 	.byte	0x04, 0x2f
        /*0002*/ 	.short	(.L_5 - .L_4)
	.align		4
.L_4:
        /*0004*/ 	.word	index@(_Z7boxBlur3bufIfES0_)
        /*0008*/ 	.word	0x00000024


	//----- nvinfo : EIATTR_FRAME_SIZE
	.align		4
.L_5:
        /*000c*/ 	.byte	0x04, 0x11
        /*000e*/ 	.short	(.L_7 - .L_6)
	.align		4
.L_6:
        /*0010*/ 	.word	index@($__internal_0_$__cuda_sm3x_div_rn_noftz_f32_slowpath)
        /*0014*/ 	.word	0x00000018


	//----- nvinfo : EIATTR_FRAME_SIZE
	.align		4
.L_7:
        /*0018*/ 	.byte	0x04, 0x11
        /*001a*/ 	.short	(.L_9 - .L_8)
	.align		4
.L_8:
        /*001c*/ 	.word	index@(_Z7boxBlur3bufIfES0_)
        /*0020*/ 	.word	0x00000018


	//----- nvinfo : EIATTR_MIN_STACK_SIZE
	.align		4
.L_9:
        /*0024*/ 	.byte	0x04, 0x12
        /*0026*/ 	.short	(.L_11 - .L_10)
	.align		4
.L_10:
        /*0028*/ 	.word	index@(_Z7boxBlur3bufIfES0_)
        /*002c*/ 	.word	0x00000018
.L_11:


//--------------------- .nv.compat                --------------------------
	.section	.nv.compat,"",@"SHT_CUDA_COMPAT_INFO"
	.align	4
        /*0000*/ 	.byte	0x02, 0x09, 0x00, 0x00, 0x02, 0x02, 0x01, 0x00, 0x02, 0x05, 0x05, 0x00, 0x03, 0x07, 0x01, 0x01
        /*0010*/ 	.byte	0x02, 0x03, 0x00, 0x00, 0x02, 0x06, 0x01, 0x00, 0x04, 0x0b, 0x08, 0x00, 0x01, 0x00, 0x00, 0x00
        /*0020*/ 	.byte	0x00, 0x00, 0x00, 0x00


//--------------------- .nv.info._Z7boxBlur3bufIfES0_ --------------------------
	.section	.nv.info._Z7boxBlur3bufIfES0_,"",@"SHT_CUDA_INFO"
	.sectionflags	@""
	.align	4


	//----- nvinfo : EIATTR_CUDA_API_VERSION
	.align		4
        /*0000*/ 	.byte	0x04, 0x37
        /*0002*/ 	.short	(.L_13 - .L_12)
.L_12:
        /*0004*/ 	.word	0x00000082


	//----- nvinfo : EIATTR_KPARAM_INFO
	.align		4
.L_13:
        /*0008*/ 	.byte	0x04, 0x17
        /*000a*/ 	.short	(.L_15 - .L_14)
.L_14:
        /*000c*/ 	.word	0x00000000
        /*0010*/ 	.short	0x0001
        /*0012*/ 	.short	0x0030
        /*0014*/ 	.byte	0x00, 0xf0, 0xc1, 0x00


	//----- nvinfo : EIATTR_KPARAM_INFO
	.align		4
.L_15:
        /*0018*/ 	.byte	0x04, 0x17
        /*001a*/ 	.short	(.L_17 - .L_16)
.L_16:
        /*001c*/ 	.word	0x00000000
        /*0020*/ 	.short	0x0000
        /*0022*/ 	.short	0x0000
        /*0024*/ 	.byte	0x00, 0xf0, 0xc1, 0x00


	//----- nvinfo : EIATTR_SPARSE_MMA_MASK
	.align		4
.L_17:
        /*0028*/ 	.byte	0x03, 0x50
        /*002a*/ 	.short	0x0000


	//----- nvinfo : EIATTR_MAXREG_COUNT
	.align		4
        /*002c*/ 	.byte	0x03, 0x1b
        /*002e*/ 	.short	0x00ff


	//----- nvinfo : EIATTR_EXTERNS
	.align		4
        /*0030*/ 	.byte	0x04, 0x0f
        /*0032*/ 	.short	(.L_19 - .L_18)


	//   ....[0]....
	.align		4
.L_18:
        /*0034*/ 	.word	index@(vprintf)


	//   ....[1]....
	.align		4
        /*0038*/ 	.word	index@(__assertfail)


	//----- nvinfo : EIATTR_MERCURY_ISA_VERSION
	.align		4
.L_19:
        /*003c*/ 	.byte	0x03, 0x5f
        /*003e*/ 	.short	0x0101


	//----- nvinfo : EIATTR_VRC_CTA_INIT_COUNT
	.align		4
        /*0040*/ 	.byte	0x02, 0x4a
	.zero		1
	.zero		1


	//----- nvinfo : EIATTR_SYSCALL_OFFSETS
	.align		4
        /*0044*/ 	.byte	0x04, 0x46
        /*0046*/ 	.short	(.L_21 - .L_20)


	//   ....[0]....
.L_20:
        /*0048*/ 	.word	0x00000490


	//   ....[1]....
        /*004c*/ 	.word	0x00000630


	//   ....[2]....
        /*0050*/ 	.word	0x000007e0


	//   ....[3]....
        /*0054*/ 	.word	0x00000980


	//   ....[4]....
        /*0058*/ 	.word	0x00000b20


	//   ....[5]....
        /*005c*/ 	.word	0x00000cd0


	//   ....[6]....
        /*0060*/ 	.word	0x00000e80


	//   ....[7]....
        /*0064*/ 	.word	0x000010c0


	//   ....[8]....
        /*0068*/ 	.word	0x000013c0


	//   ....[9]....
        /*006c*/ 	.word	0x00001580


	//   ....[10]....
        /*0070*/ 	.word	0x00001680


	//----- nvinfo : EIATTR_EXIT_INSTR_OFFSETS
	.align		4
.L_21:
        /*0074*/ 	.byte	0x04, 0x1c
        /*0076*/ 	.short	(.L_23 - .L_22)


	//   ....[0]....
.L_22:
        /*0078*/ 	.word	0x00000140


	//   ....[1]....
        /*007c*/ 	.word	0x00001250


	//   ....[2]....
        /*0080*/ 	.word	0x00001690


	//----- nvinfo : EIATTR_CRS_STACK_SIZE
	.align		4
.L_23:
        /*0084*/ 	.byte	0x04, 0x1e
        /*0086*/ 	.short	(.L_25 - .L_24)
.L_24:
        /*0088*/ 	.word	0x00000000


	//----- nvinfo : EIATTR_CBANK_PARAM_SIZE
	.align		4
.L_25:
        /*008c*/ 	.byte	0x03, 0x19
        /*008e*/ 	.short	0x0060


	//----- nvinfo : EIATTR_PARAM_CBANK
	.align		4
        /*0090*/ 	.byte	0x04, 0x0a
        /*0092*/ 	.short	(.L_27 - .L_26)
	.align		4
.L_26:
        /*0094*/ 	.word	index@(.nv.constant0._Z7boxBlur3bufIfES0_)
        /*0098*/ 	.short	0x0380
        /*009a*/ 	.short	0x0060


	//----- nvinfo : EIATTR_SW_WAR
	.align		4
.L_27:
        /*009c*/ 	.byte	0x04, 0x36
        /*009e*/ 	.short	(.L_29 - .L_28)
.L_28:
        /*00a0*/ 	.word	0x00000008
.L_29:


//--------------------- .nv.callgraph             --------------------------
	.section	.nv.callgraph,"",@"SHT_CUDA_CALLGRAPH"
	.align	4
	.sectionentsize	8
	.align		4
        /*0000*/ 	.word	0x00000000
	.align		4
        /*0004*/ 	.word	0xffffffff
	.align		4
        /*0008*/ 	.word	index@(_Z7boxBlur3bufIfES0_)
	.align		4
        /*000c*/ 	.word	index@(vprintf)
	.align		4
        /*0010*/ 	.word	index@(_Z7boxBlur3bufIfES0_)
	.align		4
        /*0014*/ 	.word	index@(__assertfail)
	.align		4
        /*0018*/ 	.word	0x00000000
	.align		4
        /*001c*/ 	.word	0xfffffffe
	.align		4
        /*0020*/ 	.word	0x00000000
	.align		4
        /*0024*/ 	.word	0xfffffffd
	.align		4
        /*0028*/ 	.word	0x00000000
	.align		4
        /*002c*/ 	.word	0xfffffffc


//--------------------- .nv.constant4             --------------------------
	.section	.nv.constant4,"a",@progbits
	.align	8
	.align		8
.nv.constant4:
        /*0000*/ 	.dword	vprintf
	.align		8
        /*0008*/ 	.dword	__assertfail
	.align		8
        /*0010*/ 	.dword	__unnamed_1
	.align		8
        /*0018*/ 	.dword	$str
	.align		8
        /*0020*/ 	.dword	$str$1
	.align		8
        /*0028*/ 	.dword	$str$2


//--------------------- .text._Z7boxBlur3bufIfES0_ --------------------------
	.section	.text._Z7boxBlur3bufIfES0_,"ax",@progbits
	.align	128
        .global         _Z7boxBlur3bufIfES0_
        .type           _Z7boxBlur3bufIfES0_,@function
        .size           _Z7boxBlur3bufIfES0_,(.L_x_38 - _Z7boxBlur3bufIfES0_)
        .other          _Z7boxBlur3bufIfES0_,@"STO_CUDA_ENTRY STV_DEFAULT"
_Z7boxBlur3bufIfES0_:
.text._Z7boxBlur3bufIfES0_:
[----:B------:R-:W0:Y:S01]  /*0000*/  LDC R1, c[0x0][0x37c] ;  /* 0x0000df00ff017b82 */ /* 0x000e220000000800 */
[----:B------:R-:W1:Y:S01]  /*0010*/  S2R R5, SR_TID.Y ;  /* 0x0000000000057919 */ /* 0x000e620000002200 */
[----:B------:R-:W2:Y:S06]  /*0020*/  LDCU UR5, c[0x0][0x2fc] ;  /* 0x00005f80ff0577ac */ /* 0x000eac0008000800 */
[----:B------:R-:W3:Y:S01]  /*0030*/  LDC R30, c[0x0][0x360] ;  /* 0x0000d800ff1e7b82 */ /* 0x000ee20000000800 */
[----:B0-----:R-:W-:Y:S01]  /*0040*/  VIADD R1, R1, 0xffffffe8 ;  /* 0xffffffe801017836 */ /* 0x001fe20000000000 */
[----:B------:R-:W3:Y:S01]  /*0050*/  S2R R3, SR_TID.X ;  /* 0x0000000000037919 */ /* 0x000ee20000002100 */
[----:B------:R-:W0:Y:S05]  /*0060*/  LDCU.128 UR8, c[0x0][0x3c0] ;  /* 0x00007800ff0877ac */ /* 0x000e2a0008000c00 */
[----:B------:R-:W4:Y:S08]  /*0070*/  S2UR UR4, SR_CTAID.Y ;  /* 0x00000000000479c3 */ /* 0x000f300000002600 */
[----:B------:R-:W4:Y:S08]  /*0080*/  LDC R0, c[0x0][0x364] ;  /* 0x0000d900ff007b82 */ /* 0x000f300000000800 */
[----:B------:R-:W3:Y:S01]  /*0090*/  S2UR UR6, SR_CTAID.X ;  /* 0x00000000000679c3 */ /* 0x000ee20000002500 */
[----:B----4-:R-:W-:Y:S01]  /*00a0*/  IMAD R0, R0, UR4, RZ ;  /* 0x0000000400007c24 */ /* 0x010fe2000f8e02ff */
[----:B------:R-:W4:Y:S03]  /*00b0*/  LDCU UR4, c[0x0][0x2f8] ;  /* 0x00005f00ff0477ac */ /* 0x000f260008000800 */
[----:B-1----:R-:W-:-:S02]  /*00c0*/  IMAD.IADD R31, R0, 0x1, R5 ;  /* 0x00000001001f7824 */ /* 0x002fc400078e0205 */
[----:B---3--:R-:W-:Y:S02]  /*00d0*/  IMAD R30, R30, UR6, R3 ;  /* 0x000000061e1e7c24 */ /* 0x008fe4000f8e0203 */
[----:B0-----:R-:W-:-:S03]  /*00e0*/  VIADD R19, R31, UR9 ;  /* 0x000000091f137c36 */ /* 0x001fc60008000000 */
[----:B------:R-:W-:Y:S02]  /*00f0*/  IADD3 R18, PT, PT, R30, UR8, RZ ;  /* 0x000000081e127c10 */ /* 0x000fe4000fffe0ff */
[----:B------:R-:W-:-:S04]  /*0100*/  ISETP.GE.U32.AND P0, PT, R19, UR11, PT ;  /* 0x0000000b13007c0c */ /* 0x000fc8000bf06070 */
[----:B------:R-:W-:Y:S02]  /*0110*/  ISETP.GE.U32.OR P0, PT, R18, UR10, P0 ;  /* 0x0000000a12007c0c */ /* 0x000fe40008706470 */
[----:B----4-:R-:W-:-:S05]  /*0120*/  IADD3 R22, P1, PT, R1, UR4, RZ ;  /* 0x0000000401167c10 */ /* 0x010fca000ff3e0ff */
[----:B--2---:R-:W-:-:S06]  /*0130*/  IMAD.X R2, RZ, RZ, UR5, P1 ;  /* 0x00000005ff027e24 */ /* 0x004fcc00088e06ff */
[----:B------:R-:W-:Y:S05]  /*0140*/  @P0 EXIT ;  /* 0x000000000000094d */ /* 0x000fea0003800000 */
[----:B------:R-:W0:Y:S01]  /*0150*/  LDC.64 R6, c[0x0][0x390] ;  /* 0x0000e400ff067b82 */ /* 0x000e220000000a00 */
[----:B------:R-:W1:Y:S01]  /*0160*/  LDCU UR6, c[0x0][0x398] ;  /* 0x00007300ff0677ac */ /* 0x000e620008000800 */
[----:B------:R-:W-:Y:S01]  /*0170*/  VIADD R3, R18, 0xfffffffe ;  /* 0xfffffffe12037836 */ /* 0x000fe20000000000 */
[----:B------:R-:W-:Y:S01]  /*0180*/  IADD3 R0, PT, PT, R0, UR9, R5 ;  /* 0x0000000900007c10 */ /* 0x000fe2000fffe005 */
[----:B------:R-:W-:Y:S01]  /*0190*/  VIADD R5, R18, 0x1 ;  /* 0x0000000112057836 */ /* 0x000fe20000000000 */
[----:B------:R-:W2:Y:S01]  /*01a0*/  LDCU.64 UR4, c[0x0][0x3a0] ;  /* 0x00007400ff0477ac */ /* 0x000ea20008000a00 */
[----:B------:R-:W-:Y:S01]  /*01b0*/  BSSY.RECONVERGENT B7, `(.L_x_0) ;  /* 0x00000d8000077945 */ /* 0x000fe20003800200 */
[----:B------:R-:W-:Y:S01]  /*01c0*/  IMAD.MOV.U32 R33, RZ, RZ, RZ ;  /* 0x000000ffff217224 */ /* 0x000fe200078e00ff */
[----:B------:R-:W-:Y:S01]  /*01d0*/  MOV R26, R19 ;  /* 0x00000013001a7202 */ /* 0x000fe20000000f00 */
[----:B------:R-:W-:Y:S01]  /*01e0*/  IMAD.MOV.U32 R27, RZ, RZ, -0x3 ;  /* 0xfffffffdff1b7424 */ /* 0x000fe200078e00ff */
[----:B------:R-:W3:Y:S01]  /*01f0*/  LDCU.64 UR36, c[0x0][0x358] ;  /* 0x00006b00ff2477ac */ /* 0x000ee20008000a00 */
[----:B------:R-:W4:Y:S01]  /*0200*/  LDCU UR38, c[0x0][0x398] ;  /* 0x00007300ff2677ac */ /* 0x000f220008000800 */
[----:B------:R-:W0:Y:S01]  /*0210*/  LDCU UR39, c[0x0][0x390] ;  /* 0x00007200ff2777ac */ /* 0x000e220008000800 */
[----:B-1----:R-:W-:-:S02]  /*0220*/  ISETP.GE.AND P0, PT, R3, UR6, PT ;  /* 0x0000000603007c0c */ /* 0x002fc4000bf06270 */
[----:B------:R-:W-:Y:S01]  /*0230*/  ISETP.GE.AND P2, PT, R5, UR6, PT ;  /* 0x0000000605007c0c */ /* 0x000fe2000bf46270 */
[----:B------:R-:W1:Y:S01]  /*0240*/  LDCU.128 UR40, c[0x0][0x390] ;  /* 0x00007200ff2877ac */ /* 0x000e620008000c00 */
[C---:B------:R-:W-:Y:S02]  /*0250*/  ISETP.GE.AND P1, PT, R18.reuse, UR6, PT ;  /* 0x0000000612007c0c */ /* 0x040fe4000bf26270 */
[-C--:B0-----:R-:W-:Y:S02]  /*0260*/  IADD3 R29, PT, PT, R18, -R6.reuse, RZ ;  /* 0x80000006121d7210 */ /* 0x081fe40007ffe0ff */
[----:B------:R-:W-:Y:S02]  /*0270*/  IADD3 R7, PT, PT, R0, -0x3, -R7 ;  /* 0xfffffffd00077810 */ /* 0x000fe40007ffe807 */
[-C--:B------:R-:W-:Y:S01]  /*0280*/  ISETP.GE.AND P0, PT, R3, R6.reuse, !P0 ;  /* 0x000000060300720c */ /* 0x080fe20004706270 */
[----:B------:R-:W-:Y:S01]  /*0290*/  VIADD R0, R29, 0xfffffffd ;  /* 0xfffffffd1d007836 */ /* 0x000fe20000000000 */
[----:B------:R-:W-:-:S02]  /*02a0*/  ISETP.GE.AND P2, PT, R5, R6, !P2 ;  /* 0x000000060500720c */ /* 0x000fc40005746270 */
[----:B------:R-:W-:Y:S01]  /*02b0*/  P2R R24, PR, RZ, 0x1 ;  /* 0x00000001ff187803 */ /* 0x000fe20000000000 */
[----:B--2---:R-:W-:Y:S01]  /*02c0*/  IMAD R0, R0, UR4, RZ ;  /* 0x0000000400007c24 */ /* 0x004fe2000f8e02ff */
[----:B------:R-:W-:Y:S02]  /*02d0*/  ISETP.GE.AND P0, PT, R18, R6, !P1 ;  /* 0x000000061200720c */ /* 0x000fe40004f06270 */
[----:B------:R-:W-:Y:S01]  /*02e0*/  P2R R32, PR, RZ, 0x4 ;  /* 0x00000004ff207803 */ /* 0x000fe20000000000 */
[----:B------:R-:W-:Y:S01]  /*02f0*/  IMAD R28, R7, UR5, R0 ;  /* 0x00000005071c7c24 */ /* 0x000fe2000f8e0200 */
[----:B-1-34-:R-:W-:-:S09]  /*0300*/  P2R R23, PR, RZ, 0x1 ;  /* 0x00000001ff177803 */ /* 0x01afd20000000000 */
.L_x_15:
[----:B------:R-:W-:Y:S01]  /*0310*/  VIADD R0, R26, 0xfffffffd ;  /* 0xfffffffd1a007836 */ /* 0x000fe20000000000 */
[----:B------:R-:W-:Y:S01]  /*0320*/  BSSY.RECONVERGENT B6, `(.L_x_1) ;  /* 0x0000018000067945 */ /* 0x000fe20003800200 */
[----:B------:R-:W-:-:S03]  /*0330*/  VIADD R3, R18, 0xfffffffd ;  /* 0xfffffffd12037836 */ /* 0x000fc60000000000 */
[C---:B------:R-:W-:Y:S02]  /*0340*/  ISETP.GE.AND P1, PT, R0.reuse, UR43, PT ;  /* 0x0000002b00007c0c */ /* 0x040fe4000bf26270 */
[C---:B------:R-:W-:Y:S02]  /*0350*/  ISETP.GE.AND P0, PT, R3.reuse, UR42, PT ;  /* 0x0000002a03007c0c */ /* 0x040fe4000bf06270 */
[----:B------:R-:W-:Y:S02]  /*0360*/  ISETP.GE.AND P2, PT, R0, UR41, !P1 ;  /* 0x0000002900007c0c */ /* 0x000fe4000cf46270 */
[----:B------:R-:W-:Y:S02]  /*0370*/  ISETP.GE.AND P0, PT, R3, UR40, !P0 ;  /* 0x0000002803007c0c */ /* 0x000fe4000c706270 */
[----:B------:R-:W-:-:S11]  /*0380*/  P2R R25, PR, RZ, 0x4 ;  /* 0x00000004ff197803 */ /* 0x000fd60000000000 */
[----:B------:R-:W-:Y:S05]  /*0390*/  @P2 BRA P0, `(.L_x_2) ;  /* 0x0000000000402947 */ /* 0x000fea0000000000 */
[----:B------:R-:W-:Y:S01]  /*03a0*/  MOV R14, 0x8 ;  /* 0x00000008000e7802 */ /* 0x000fe20000000f00 */
[----:B------:R-:W0:Y:S01]  /*03b0*/  LDCU.64 UR4, c[0x4][0x20] ;  /* 0x01000400ff0477ac */ /* 0x000e220008000a00 */
[----:B------:R-:W-:Y:S02]  /*03c0*/  IMAD.MOV.U32 R8, RZ, RZ, 0x2f ;  /* 0x0000002fff087424 */ /* 0x000fe400078e00ff */
[----:B------:R-:W-:Y:S01]  /*03d0*/  IMAD.MOV.U32 R12, RZ, RZ, 0x1 ;  /* 0x00000001ff0c7424 */ /* 0x000fe200078e00ff */
[----:B------:R-:W1:Y:S01]  /*03e0*/  LDCU.64 UR6, c[0x4][0x28] ;  /* 0x01000500ff0677ac */ /* 0x000e620008000a00 */
[----:B------:R-:W2:Y:S01]  /*03f0*/  LDC.64 R14, c[0x4][R14] ;  /* 0x010000000e0e7b82 */ /* 0x000ea20000000a00 */
[----:B------:R-:W-:Y:S01]  /*0400*/  IMAD.MOV.U32 R13, RZ, RZ, RZ ;  /* 0x000000ffff0d7224 */ /* 0x000fe200078e00ff */
[----:B------:R-:W3:Y:S01]  /*0410*/  LDCU.64 UR8, c[0x4][0x10] ;  /* 0x01000200ff0877ac */ /* 0x000ee20008000a00 */
[----:B0-----:R-:W-:Y:S01]  /*0420*/  IMAD.U32 R4, RZ, RZ, UR4 ;  /* 0x00000004ff047e24 */ /* 0x001fe2000f8e00ff */
[----:B------:R-:W-:Y:S01]  /*0430*/  MOV R5, UR5 ;  /* 0x0000000500057c02 */ /* 0x000fe20008000f00 */
[----:B-1----:R-:W-:-:S02]  /*0440*/  IMAD.U32 R6, RZ, RZ, UR6 ;  /* 0x00000006ff067e24 */ /* 0x002fc4000f8e00ff */
[----:B------:R-:W-:Y:S02]  /*0450*/  IMAD.U32 R7, RZ, RZ, UR7 ;  /* 0x00000007ff077e24 */ /* 0x000fe4000f8e00ff */
[----:B---3--:R-:W-:Y:S01]  /*0460*/  IMAD.U32 R10, RZ, RZ, UR8 ;  /* 0x00000008ff0a7e24 */ /* 0x008fe2000f8e00ff */
[----:B------:R-:W-:-:S07]  /*0470*/  MOV R11, UR9 ;  /* 0x00000009000b7c02 */ /* 0x000fce0008000f00 */
[----:B------:R-:W-:-:S07]  /*0480*/  LEPC R20, `(.L_x_2) ;  /* 0x000000001014794e */ /* 0x000fce0000000000 */
[----:B--2---:R-:W-:Y:S05]  /*0490*/  CALL.ABS.NOINC R14 ;  /* 0x000000000e007343 */ /* 0x004fea0003c00000 */
.L_x_2:
[----:B------:R-:W-:Y:S05]  /*04a0*/  BSYNC.RECONVERGENT B6 ;  /* 0x0000000000067941 */ /* 0x000fea0003800200 */
.L_x_1:
[----:B------:R-:W0:Y:S01]  /*04b0*/  LDC.64 R16, c[0x0][0x388] ;  /* 0x0000e200ff107b82 */ /* 0x000e220000000a00 */
[----:B------:R-:W-:Y:S02]  /*04c0*/  ISETP.NE.AND P5, PT, R25, RZ, PT ;  /* 0x000000ff1900720c */ /* 0x000fe40003fa5270 */
[----:B------:R-:W-:Y:S01]  /*04d0*/  ISETP.NE.AND P6, PT, R24, RZ, PT ;  /* 0x000000ff1800720c */ /* 0x000fe20003fc5270 */
[----:B0-----:R-:W-:-:S05]  /*04e0*/  IMAD.WIDE R16, R28, 0x4, R16 ;  /* 0x000000041c107825 */ /* 0x001fca00078e0210 */
[----:B------:R-:W2:Y:S01]  /*04f0*/  LDG.E R0, desc[UR36][R16.64] ;  /* 0x0000002410007981 */ /* 0x000ea2000c1e1900 */
[----:B------:R-:W-:Y:S01]  /*0500*/  PLOP3.LUT P0, PT, P6, P5, PT, 0x80, 0x8 ;  /* 0x000000000008781c */ /* 0x000fe2000370b070 */
[----:B------:R-:W-:Y:S01]  /*0510*/  BSSY.RECONVERGENT B6, `(.L_x_3) ;  /* 0x0000013000067945 */ /* 0x000fe20003800200 */
[----:B--2---:R-:W-:-:S11]  /*0520*/  FADD R33, R0, R33 ;  /* 0x0000002100217221 */ /* 0x004fd60000000000 */
[----:B------:R-:W-:Y:S05]  /*0530*/  @P0 BRA `(.L_x_4) ;  /* 0x0000000000400947 */ /* 0x000fea0003800000 */
[----:B------:R-:W-:Y:S01]  /*0540*/  MOV R14, 0x8 ;  /* 0x00000008000e7802 */ /* 0x000fe20000000f00 */
[----:B------:R-:W0:Y:S01]  /*0550*/  LDCU.64 UR4, c[0x4][0x20] ;  /* 0x01000400ff0477ac */ /* 0x000e220008000a00 */
[----:B------:R-:W-:Y:S02]  /*0560*/  HFMA2 R13, -RZ, RZ, 0, 0 ;  /* 0x00000000ff0d7431 */ /* 0x000fe400000001ff */
[----:B------:R-:W-:Y:S01]  /*0570*/  IMAD.MOV.U32 R8, RZ, RZ, 0x2f ;  /* 0x0000002fff087424 */ /* 0x000fe200078e00ff */
[----:B------:R-:W1:Y:S01]  /*0580*/  LDCU.64 UR6, c[0x4][0x28] ;  /* 0x01000500ff0677ac */ /* 0x000e620008000a00 */
[----:B------:R-:W2:Y:S01]  /*0590*/  LDC.64 R14, c[0x4][R14] ;  /* 0x010000000e0e7b82 */ /* 0x000ea20000000a00 */
[----:B------:R-:W-:Y:S01]  /*05a0*/  IMAD.MOV.U32 R12, RZ, RZ, 0x1 ;  /* 0x00000001ff0c7424 */ /* 0x000fe200078e00ff */
[----:B------:R-:W3:Y:S01]  /*05b0*/  LDCU.64 UR8, c[0x4][0x10] ;  /* 0x01000200ff0877ac */ /* 0x000ee20008000a00 */
[----:B0-----:R-:W-:Y:S01]  /*05c0*/  MOV R4, UR4 ;  /* 0x0000000400047c02 */ /* 0x001fe20008000f00 */
[----:B------:R-:W-:-:S02]  /*05d0*/  IMAD.U32 R5, RZ, RZ, UR5 ;  /* 0x00000005ff057e24 */ /* 0x000fc4000f8e00ff */
[----:B-1----:R-:W-:Y:S02]  /*05e0*/  IMAD.U32 R6, RZ, RZ, UR6 ;  /* 0x00000006ff067e24 */ /* 0x002fe4000f8e00ff */
[----:B------:R-:W-:Y:S01]  /*05f0*/  IMAD.U32 R7, RZ, RZ, UR7 ;  /* 0x00000007ff077e24 */ /* 0x000fe2000f8e00ff */
[----:B---3--:R-:W-:Y:S01]  /*0600*/  MOV R10, UR8 ;  /* 0x00000008000a7c02 */ /* 0x008fe20008000f00 */
[----:B------:R-:W-:-:S07]  /*0610*/  IMAD.U32 R11, RZ, RZ, UR9 ;  /* 0x00000009ff0b7e24 */ /* 0x000fce000f8e00ff */
[----:B------:R-:W-:-:S07]  /*0620*/  LEPC R20, `(.L_x_4) ;  /* 0x000000001014794e */ /* 0x000fce0000000000 */
[----:B--2---:R-:W-:Y:S05]  /*0630*/  CALL.ABS.NOINC R14 ;  /* 0x000000000e007343 */ /* 0x004fea0003c00000 */
.L_x_4:
[----:B------:R-:W-:Y:S05]  /*0640*/  BSYNC.RECONVERGENT B6 ;  /* 0x0000000000067941 */ /* 0x000fea0003800200 */
.L_x_3:
[----:B------:R-:W0:Y:S01]  /*0650*/  LDC R3, c[0x0][0x3a0] ;  /* 0x0000e800ff037b82 */ /* 0x000e220000000800 */
[----:B------:R-:W-:Y:S01]  /*0660*/  ISETP.NE.AND P6, PT, R25, RZ, PT ;  /* 0x000000ff1900720c */ /* 0x000fe20003fc5270 */
[----:B0-----:R-:W-:-:S05]  /*0670*/  IMAD.WIDE R16, R3, 0x4, R16 ;  /* 0x0000000403107825 */ /* 0x001fca00078e0210 */
[----:B------:R-:W2:Y:S01]  /*0680*/  LDG.E R0, desc[UR36][R16.64] ;  /* 0x0000002410007981 */ /* 0x000ea2000c1e1900 */
[----:B------:R-:W-:Y:S01]  /*0690*/  VIADD R3, R18, 0xffffffff ;  /* 0xffffffff12037836 */ /* 0x000fe20000000000 */
[----:B------:R-:W-:Y:S04]  /*06a0*/  BSSY.RECONVERGENT B6, `(.L_x_5) ;  /* 0x0000015000067945 */ /* 0x000fe80003800200 */
[----:B------:R-:W-:-:S04]  /*06b0*/  ISETP.GE.AND P0, PT, R3, UR38, PT ;  /* 0x0000002603007c0c */ /* 0x000fc8000bf06270 */
[----:B------:R-:W-:Y:S01]  /*06c0*/  ISETP.GE.AND P0, PT, R3, UR39, !P0 ;  /* 0x0000002703007c0c */ /* 0x000fe2000c706270 */
[----:B--2---:R-:W-:-:S12]  /*06d0*/  FADD R33, R33, R0 ;  /* 0x0000000021217221 */ /* 0x004fd80000000000 */
[----:B------:R-:W-:Y:S05]  /*06e0*/  @P6 BRA P0, `(.L_x_6) ;  /* 0x0000000000406947 */ /* 0x000fea0000000000 */
[----:B------:R-:W-:Y:S01]  /*06f0*/  MOV R14, 0x8 ;  /* 0x00000008000e7802 */ /* 0x000fe20000000f00 */
[----:B------:R-:W0:Y:S01]  /*0700*/  LDCU.64 UR4, c[0x4][0x20] ;  /* 0x01000400ff0477ac */ /* 0x000e220008000a00 */
[----:B------:R-:W-:Y:S02]  /*0710*/  HFMA2 R8, -RZ, RZ, 0, 2.801418304443359375e-06 ;  /* 0x0000002fff087431 */ /* 0x000fe400000001ff */
[----:B------:R-:W-:Y:S01]  /*0720*/  IMAD.MOV.U32 R12, RZ, RZ, 0x1 ;  /* 0x00000001ff0c7424 */ /* 0x000fe200078e00ff */
[----:B------:R-:W1:Y:S01]  /*0730*/  LDCU.64 UR6, c[0x4][0x28] ;  /* 0x01000500ff0677ac */ /* 0x000e620008000a00 */
[----:B------:R-:W2:Y:S01]  /*0740*/  LDC.64 R14, c[0x4][R14] ;  /* 0x010000000e0e7b82 */ /* 0x000ea20000000a00 */
[----:B------:R-:W-:Y:S01]  /*0750*/  IMAD.MOV.U32 R13, RZ, RZ, RZ ;  /* 0x000000ffff0d7224 */ /* 0x000fe200078e00ff */
[----:B------:R-:W3:Y:S01]  /*0760*/  LDCU.64 UR8, c[0x4][0x10] ;  /* 0x01000200ff0877ac */ /* 0x000ee20008000a00 */
[----:B0-----:R-:W-:Y:S02]  /*0770*/  IMAD.U32 R4, RZ, RZ, UR4 ;  /* 0x00000004ff047e24 */ /* 0x001fe4000f8e00ff */
[----:B------:R-:W-:Y:S01]  /*0780*/  IMAD.U32 R5, RZ, RZ, UR5 ;  /* 0x00000005ff057e24 */ /* 0x000fe2000f8e00ff */
[----:B-1----:R-:W-:Y:S01]  /*0790*/  MOV R6, UR6 ;  /* 0x0000000600067c02 */ /* 0x002fe20008000f00 */
[----:B------:R-:W-:-:S02]  /*07a0*/  IMAD.U32 R7, RZ, RZ, UR7 ;  /* 0x00000007ff077e24 */ /* 0x000fc4000f8e00ff */
[----:B---3--:R-:W-:Y:S02]  /*07b0*/  IMAD.U32 R10, RZ, RZ, UR8 ;  /* 0x00000008ff0a7e24 */ /* 0x008fe4000f8e00ff */
[----:B------:R-:W-:-:S07]  /*07c0*/  IMAD.U32 R11, RZ, RZ, UR9 ;  /* 0x00000009ff0b7e24 */ /* 0x000fce000f8e00ff */
[----:B------:R-:W-:-:S07]  /*07d0*/  LEPC R20, `(.L_x_6) ;  /* 0x000000001014794e */ /* 0x000fce0000000000 */
[----:B--2---:R-:W-:Y:S05]  /*07e0*/  CALL.ABS.NOINC R14 ;  /* 0x000000000e007343 */ /* 0x004fea0003c00000 */
.L_x_6:
[----:B------:R-:W-:Y:S05]  /*07f0*/  BSYNC.RECONVERGENT B6 ;  /* 0x0000000000067941 */ /* 0x000fea0003800200 */
.L_x_5:
[----:B------:R-:W0:Y:S01]  /*0800*/  LDC R3, c[0x0][0x3a0] ;  /* 0x0000e800ff037b82 */ /* 0x000e220000000800 */
        /* <DEDUP_REMOVED lines=24> */
.L_x_8:
[----:B------:R-:W-:Y:S05]  /*0990*/  BSYNC.RECONVERGENT B6 ;  /* 0x0000000000067941 */ /* 0x000fea0003800200 */
.L_x_7:
        /* <DEDUP_REMOVED lines=25> */
.L_x_10:
[----:B------:R-:W-:Y:S05]  /*0b30*/  BSYNC.RECONVERGENT B6 ;  /* 0x0000000000067941 */ /* 0x000fea0003800200 */
.L_x_9:
        /* <DEDUP_REMOVED lines=26> */
.L_x_12:
[----:B------:R-:W-:Y:S05]  /*0ce0*/  BSYNC.RECONVERGENT B6 ;  /* 0x0000000000067941 */ /* 0x000fea0003800200 */
.L_x_11:
        /* <DEDUP_REMOVED lines=26> */
.L_x_14:
[----:B------:R-:W-:Y:S05]  /*0e90*/  BSYNC.RECONVERGENT B6 ;  /* 0x0000000000067941 */ /* 0x000fea0003800200 */
.L_x_13:
[----:B------:R-:W0:Y:S02]  /*0ea0*/  LDC.64 R4, c[0x0][0x3a0] ;  /* 0x0000e800ff047b82 */ /* 0x000e240000000a00 */
[----:B0-----:R-:W-:-:S06]  /*0eb0*/  IMAD.WIDE R16, R4, 0x4, R16 ;  /* 0x0000000404107825 */ /* 0x001fcc00078e0210 */
[----:B------:R-:W2:Y:S01]  /*0ec0*/  LDG.E R16, desc[UR36][R16.64] ;  /* 0x0000002410107981 */ /* 0x000ea2000c1e1900 */
[----:B------:R-:W-:Y:S02]  /*0ed0*/  VIADD R27, R27, 0x1 ;  /* 0x000000011b1b7836 */ /* 0x000fe40000000000 */
[----:B------:R-:W-:Y:S02]  /*0ee0*/  IMAD.IADD R28, R28, 0x1, R5 ;  /* 0x000000011c1c7824 */ /* 0x000fe400078e0205 */
[----:B------:R-:W-:Y:S01]  /*0ef0*/  VIADD R26, R26, 0x1 ;  /* 0x000000011a1a7836 */ /* 0x000fe20000000000 */
[----:B------:R-:W-:Y:S01]  /*0f00*/  ISETP.NE.AND P0, PT, R27, 0x4, PT ;  /* 0x000000041b00780c */ /* 0x000fe20003f05270 */
[----:B--2---:R-:W-:-:S12]  /*0f10*/  FADD R33, R33, R16 ;  /* 0x0000001021217221 */ /* 0x004fd80000000000 */
[----:B------:R-:W-:Y:S05]  /*0f20*/  @P0 BRA `(.L_x_15) ;  /* 0xfffffff000f80947 */ /* 0x000fea000383ffff */
[----:B------:R-:W-:Y:S05]  /*0f30*/  BSYNC.RECONVERGENT B7 ;  /* 0x0000000000077941 */ /* 0x000fea0003800200 */
.L_x_0:
[----:B------:R-:W0:Y:S01]  /*0f40*/  LDCU.128 UR4, c[0x0][0x3c0] ;  /* 0x00007800ff0477ac */ /* 0x000e220008000c00 */
[----:B------:R-:W-:Y:S01]  /*0f50*/  BSSY.RECONVERGENT B6, `(.L_x_16) ;  /* 0x0000018000067945 */ /* 0x000fe20003800200 */
[C---:B0-----:R-:W-:Y:S02]  /*0f60*/  ISETP.GE.AND P0, PT, R18.reuse, UR6, PT ;  /* 0x0000000612007c0c */ /* 0x041fe4000bf06270 */
[C---:B------:R-:W-:Y:S02]  /*0f70*/  ISETP.GE.AND P1, PT, R19.reuse, UR7, PT ;  /* 0x0000000713007c0c */ /* 0x040fe4000bf26270 */
[----:B------:R-:W-:Y:S02]  /*0f80*/  ISETP.GE.AND P0, PT, R18, UR4, !P0 ;  /* 0x0000000412007c0c */ /* 0x000fe4000c706270 */
[----:B------:R-:W-:-:S04]  /*0f90*/  ISETP.GE.AND P1, PT, R19, UR5, !P1 ;  /* 0x0000000513007c0c */ /* 0x000fc8000cf26270 */
[----:B------:R-:W-:-:S04]  /*0fa0*/  PLOP3.LUT P2, PT, P0, P1, PT, 0x80, 0x8 ;  /* 0x000000000008781c */ /* 0x000fc80000743070 */
[----:B------:R-:W-:-:S09]  /*0fb0*/  P2R R24, PR, RZ, 0x4 ;  /* 0x00000004ff187803 */ /* 0x000fd20000000000 */
        /* <DEDUP_REMOVED lines=17> */
.L_x_17:
[----:B------:R-:W-:Y:S05]  /*10d0*/  BSYNC.RECONVERGENT B6 ;  /* 0x0000000000067941 */ /* 0x000fea0003800200 */
.L_x_16:
[----:B------:R-:W0:Y:S01]  /*10e0*/  LDCU.64 UR4, c[0x0][0x3d0] ;  /* 0x00007a00ff0477ac */ /* 0x000e220008000a00 */
[----:B------:R-:W1:Y:S01]  /*10f0*/  LDC.64 R16, c[0x0][0x3b8] ;  /* 0x0000ee00ff107b82 */ /* 0x000e620000000a00 */
[----:B------:R-:W-:Y:S01]  /*1100*/  IMAD.MOV.U32 R3, RZ, RZ, 0x3ca72f05 ;  /* 0x3ca72f05ff037424 */ /* 0x000fe200078e00ff */
[----:B------:R-:W2:Y:S01]  /*1110*/  FCHK P0, R33, 49 ;  /* 0x4244000021007902 */ /* 0x000ea20000000000 */
[----:B------:R-:W-:Y:S01]  /*1120*/  IMAD.MOV.U32 R0, RZ, RZ, 0x42440000 ;  /* 0x42440000ff007424 */ /* 0x000fe200078e00ff */
[----:B------:R-:W-:Y:S03]  /*1130*/  BSSY.RECONVERGENT B1, `(.L_x_18) ;  /* 0x000000d000017945 */ /* 0x000fe60003800200 */
[----:B------:R-:W-:-:S04]  /*1140*/  FFMA R0, R3, -R0, 1 ;  /* 0x3f80000003007423 */ /* 0x000fc80000000800 */
[----:B------:R-:W-:-:S04]  /*1150*/  FFMA R0, R0, R3, 0.02040816284716129303 ;  /* 0x3ca72f0500007423 */ /* 0x000fc80000000003 */
[----:B------:R-:W-:Y:S01]  /*1160*/  FFMA R3, R33, R0, RZ ;  /* 0x0000000021037223 */ /* 0x000fe200000000ff */
[----:B0-----:R-:W-:-:S03]  /*1170*/  IMAD R31, R31, UR5, RZ ;  /* 0x000000051f1f7c24 */ /* 0x001fc6000f8e02ff */
[----:B------:R-:W-:Y:S01]  /*1180*/  FFMA R4, R3, -49, R33 ;  /* 0xc244000003047823 */ /* 0x000fe20000000021 */
[----:B------:R-:W-:-:S03]  /*1190*/  IMAD R31, R30, UR4, R31 ;  /* 0x000000041e1f7c24 */ /* 0x000fc6000f8e021f */
[----:B------:R-:W-:Y:S01]  /*11a0*/  FFMA R3, R0, R4, R3 ;  /* 0x0000000400037223 */ /* 0x000fe20000000003 */
[----:B-1----:R-:W-:Y:S01]  /*11b0*/  IMAD.WIDE R16, R31, 0x4, R16 ;  /* 0x000000041f107825 */ /* 0x002fe200078e0210 */
[----:B--2---:R-:W-:Y:S06]  /*11c0*/  @!P0 BRA `(.L_x_19) ;  /* 0x00000000000c8947 */ /* 0x004fec0003800000 */
[----:B------:R-:W-:-:S07]  /*11d0*/  MOV R4, 0x11f0 ;  /* 0x000011f000047802 */ /* 0x000fce0000000f00 */
[----:B------:R-:W-:Y:S05]  /*11e0*/  CALL.REL.NOINC `($__internal_0_$__cuda_sm3x_div_rn_noftz_f32_slowpath) ;  /* 0x00000004002c7944 */ /* 0x000fea0003c00000 */
[----:B------:R-:W-:-:S07]  /*11f0*/  IMAD.MOV.U32 R3, RZ, RZ, R6 ;  /* 0x000000ffff037224 */ /* 0x000fce00078e0006 */
.L_x_19:
[----:B------:R-:W-:Y:S05]  /*1200*/  BSYNC.RECONVERGENT B1 ;  /* 0x0000000000017941 */ /* 0x000fea0003800200 */
.L_x_18:
[----:B------:R-:W-:Y:S01]  /*1210*/  IADD3 R5, PT, PT, R19, -0x9, RZ ;  /* 0xfffffff713057810 */ /* 0x000fe20007ffe0ff */
[----:B------:R0:W-:Y:S03]  /*1220*/  STG.E desc[UR36][R16.64], R3 ;  /* 0x0000000310007986 */ /* 0x0001e6000c101924 */
[----:B------:R-:W-:-:S04]  /*1230*/  VIADDMNMX.U32 R5, R18, 0xfffffff7, R5, !PT ;  /* 0xfffffff712057846 */ /* 0x000fc80007800005 */
[----:B------:R-:W-:-:S13]  /*1240*/  ISETP.GT.U32.AND P0, PT, R5, 0x6, PT ;  /* 0x000000060500780c */ /* 0x000fda0003f04070 */
[----:B0-----:R-:W-:Y:S05]  /*1250*/  @P0 EXIT ;  /* 0x000000000000094d */ /* 0x001fea0003800000 */
[----:B------:R-:W0:Y:S01]  /*1260*/  LDCU UR4, c[0x0][0x39c] ;  /* 0x00007380ff0477ac */ /* 0x000e220008000800 */
[----:B------:R-:W-:Y:S01]  /*1270*/  ISETP.NE.AND P1, PT, R23, RZ, PT ;  /* 0x000000ff1700720c */ /* 0x000fe20003f25270 */
[----:B------:R-:W-:Y:S01]  /*1280*/  BSSY.RECONVERGENT B6, `(.L_x_20) ;  /* 0x0000015000067945 */ /* 0x000fe20003800200 */
[----:B------:R-:W1:Y:S01]  /*1290*/  LDCU UR5, c[0x0][0x394] ;  /* 0x00007280ff0577ac */ /* 0x000e620008000800 */
[----:B0-----:R-:W-:-:S04]  /*12a0*/  ISETP.GE.AND P0, PT, R19, UR4, PT ;  /* 0x0000000413007c0c */ /* 0x001fc8000bf06270 */
[----:B-1----:R-:W-:-:S13]  /*12b0*/  ISETP.GE.AND P0, PT, R19, UR5, !P0 ;  /* 0x0000000513007c0c */ /* 0x002fda000c706270 */
[----:B------:R-:W-:Y:S05]  /*12c0*/  @P1 BRA P0, `(.L_x_21) ;  /* 0x0000000000401947 */ /* 0x000fea0000000000 */
[----:B------:R-:W-:Y:S01]  /*12d0*/  MOV R14, 0x8 ;  /* 0x00000008000e7802 */ /* 0x000fe20000000f00 */
[----:B------:R-:W0:Y:S01]  /*12e0*/  LDCU.64 UR4, c[0x4][0x20] ;  /* 0x01000400ff0477ac */ /* 0x000e220008000a00 */
[----:B------:R-:W-:Y:S02]  /*12f0*/  HFMA2 R12, -RZ, RZ, 0, 5.9604644775390625e-08 ;  /* 0x00000001ff0c7431 */ /* 0x000fe400000001ff */
[----:B------:R-:W-:Y:S01]  /*1300*/  IMAD.MOV.U32 R8, RZ, RZ, 0x2f ;  /* 0x0000002fff087424 */ /* 0x000fe200078e00ff */
[----:B------:R-:W1:Y:S01]  /*1310*/  LDCU.64 UR6, c[0x4][0x28] ;  /* 0x01000500ff0677ac */ /* 0x000e620008000a00 */
[----:B------:R-:W2:Y:S01]  /*1320*/  LDC.64 R14, c[0x4][R14] ;  /* 0x010000000e0e7b82 */ /* 0x000ea20000000a00 */
[----:B------:R-:W-:Y:S01]  /*1330*/  IMAD.MOV.U32 R13, RZ, RZ, RZ ;  /* 0x000000ffff0d7224 */ /* 0x000fe200078e00ff */
[----:B------:R-:W3:Y:S01]  /*1340*/  LDCU.64 UR8, c[0x4][0x10] ;  /* 0x01000200ff0877ac */ /* 0x000ee20008000a00 */
[----:B0-----:R-:W-:Y:S02]  /*1350*/  IMAD.U32 R4, RZ, RZ, UR4 ;  /* 0x00000004ff047e24 */ /* 0x001fe4000f8e00ff */
[----:B------:R-:W-:-:S02]  /*1360*/  IMAD.U32 R5, RZ, RZ, UR5 ;  /* 0x00000005ff057e24 */ /* 0x000fc4000f8e00ff */
[----:B-1----:R-:W-:Y:S01]  /*1370*/  IMAD.U32 R6, RZ, RZ, UR6 ;  /* 0x00000006ff067e24 */ /* 0x002fe2000f8e00ff */
[----:B------:R-:W-:Y:S01]  /*1380*/  MOV R7, UR7 ;  /* 0x0000000700077c02 */ /* 0x000fe20008000f00 */
[----:B---3--:R-:W-:Y:S02]  /*1390*/  IMAD.U32 R10, RZ, RZ, UR8 ;  /* 0x00000008ff0a7e24 */ /* 0x008fe4000f8e00ff */
[----:B------:R-:W-:-:S07]  /*13a0*/  IMAD.U32 R11, RZ, RZ, UR9 ;  /* 0x00000009ff0b7e24 */ /* 0x000fce000f8e00ff */
[----:B------:R-:W-:-:S07]  /*13b0*/  LEPC R20, `(.L_x_21) ;  /* 0x000000001014794e */ /* 0x000fce0000000000 */
[----:B--2---:R-:W-:Y:S05]  /*13c0*/  CALL.ABS.NOINC R14 ;  /* 0x000000000e007343 */ /* 0x004fea0003c00000 */
.L_x_21:
[----:B------:R-:W-:Y:S05]  /*13d0*/  BSYNC.RECONVERGENT B6 ;  /* 0x0000000000067941 */ /* 0x000fea0003800200 */
.L_x_20:
[----:B------:R-:W0:Y:S01]  /*13e0*/  LDCU UR4, c[0x0][0x394] ;  /* 0x00007280ff0477ac */ /* 0x000e220008000800 */
[----:B------:R-:W1:Y:S01]  /*13f0*/  LDC.64 R4, c[0x0][0x388] ;  /* 0x0000e200ff047b82 */ /* 0x000e620000000a00 */
[----:B------:R-:W-:Y:S01]  /*1400*/  ISETP.NE.AND P6, PT, R24, RZ, PT ;  /* 0x000000ff1800720c */ /* 0x000fe20003fc5270 */
[----:B------:R-:W2:Y:S01]  /*1410*/  LDCU.64 UR6, c[0x0][0x3a0] ;  /* 0x00007400ff0677ac */ /* 0x000ea20008000a00 */
[----:B0-----:R-:W-:-:S04]  /*1420*/  VIADD R0, R19, -UR4 ;  /* 0x8000000413007c36 */ /* 0x001fc80008000000 */
[----:B--2---:R-:W-:-:S04]  /*1430*/  IMAD R0, R0, UR7, RZ ;  /* 0x0000000700007c24 */ /* 0x004fc8000f8e02ff */
[----:B------:R-:W-:-:S04]  /*1440*/  IMAD R29, R29, UR6, R0 ;  /* 0x000000061d1d7c24 */ /* 0x000fc8000f8e0200 */
[----:B-1----:R-:W-:-:S05]  /*1450*/  IMAD.WIDE R4, R29, 0x4, R4 ;  /* 0x000000041d047825 */ /* 0x002fca00078e0204 */
[----:B------:R0:W5:Y:S01]  /*1460*/  LDG.E R23, desc[UR36][R4.64] ;  /* 0x0000002404177981 */ /* 0x000162000c1e1900 */
[----:B------:R-:W-:Y:S04]  /*1470*/  BSSY.RECONVERGENT B6, `(.L_x_22) ;  /* 0x0000012000067945 */ /* 0x000fe80003800200 */
[----:B------:R-:W-:Y:S05]  /*1480*/  @P6 BRA `(.L_x_23) ;  /* 0x0000000000406947 */ /* 0x000fea0003800000 */
[----:B------:R-:W-:Y:S01]  /*1490*/  MOV R0, 0x8 ;  /* 0x0000000800007802 */ /* 0x000fe20000000f00 */
[----:B------:R-:W0:Y:S01]  /*14a0*/  LDCU.64 UR4, c[0x4][0x20] ;  /* 0x01000400ff0477ac */ /* 0x000e220008000a00 */
[----:B------:R-:W-:Y:S02]  /*14b0*/  IMAD.MOV.U32 R8, RZ, RZ, 0x2f ;  /* 0x0000002fff087424 */ /* 0x000fe400078e00ff */
[----:B------:R1:W2:Y:S01]  /*14c0*/  LDC.64 R14, c[0x4][R0] ;  /* 0x01000000000e7b82 */ /* 0x0002a20000000a00 */
[----:B------:R-:W3:Y:S01]  /*14d0*/  LDCU.64 UR6, c[0x4][0x28] ;  /* 0x01000500ff0677ac */ /* 0x000ee20008000a00 */
[----:B------:R-:W-:Y:S02]  /*14e0*/  IMAD.MOV.U32 R12, RZ, RZ, 0x1 ;  /* 0x00000001ff0c7424 */ /* 0x000fe400078e00ff */
[----:B------:R-:W-:Y:S01]  /*14f0*/  IMAD.MOV.U32 R13, RZ, RZ, RZ ;  /* 0x000000ffff0d7224 */ /* 0x000fe200078e00ff */
[----:B------:R-:W4:Y:S01]  /*1500*/  LDCU.64 UR8, c[0x4][0x10] ;  /* 0x01000200ff0877ac */ /* 0x000f220008000a00 */
[----:B0-----:R-:W-:Y:S01]  /*1510*/  IMAD.U32 R4, RZ, RZ, UR4 ;  /* 0x00000004ff047e24 */ /* 0x001fe2000f8e00ff */
[----:B------:R-:W-:Y:S01]  /*1520*/  MOV R5, UR5 ;  /* 0x0000000500057c02 */ /* 0x000fe20008000f00 */
[----:B---3--:R-:W-:-:S02]  /*1530*/  IMAD.U32 R6, RZ, RZ, UR6 ;  /* 0x00000006ff067e24 */ /* 0x008fc4000f8e00ff */
[----:B------:R-:W-:Y:S02]  /*1540*/  IMAD.U32 R7, RZ, RZ, UR7 ;  /* 0x00000007ff077e24 */ /* 0x000fe4000f8e00ff */
[----:B----4-:R-:W-:Y:S01]  /*1550*/  IMAD.U32 R10, RZ, RZ, UR8 ;  /* 0x00000008ff0a7e24 */ /* 0x010fe2000f8e00ff */
[----:B-1----:R-:W-:-:S07]  /*1560*/  MOV R11, UR9 ;  /* 0x00000009000b7c02 */ /* 0x002fce0008000f00 */
[----:B------:R-:W-:-:S07]  /*1570*/  LEPC R20, `(.L_x_23) ;  /* 0x000000001014794e */ /* 0x000fce0000000000 */
[----:B--2--5:R-:W-:Y:S05]  /*1580*/  CALL.ABS.NOINC R14 ;  /* 0x000000000e007343 */ /* 0x024fea0003c00000 */
.L_x_23:
[----:B------:R-:W-:Y:S05]  /*1590*/  BSYNC.RECONVERGENT B6 ;  /* 0x0000000000067941 */ /* 0x000fea0003800200 */
.L_x_22:
[----:B------:R-:W2:Y:S01]  /*15a0*/  LDG.E R16, desc[UR36][R16.64] ;  /* 0x0000002410107981 */ /* 0x000ea2000c1e1900 */
[----:B-----5:R-:W1:Y:S01]  /*15b0*/  F2F.F64.F32 R10, R23 ;  /* 0x00000017000a7310 */ /* 0x020e620000201800 */
[----:B------:R-:W-:Y:S01]  /*15c0*/  MOV R0, 0x0 ;  /* 0x0000000000007802 */ /* 0x000fe20000000f00 */
[----:B------:R-:W0:Y:S01]  /*15d0*/  LDCU.64 UR4, c[0x4][0x18] ;  /* 0x01000300ff0477ac */ /* 0x000e220008000a00 */
[----:B------:R3:W-:Y:S01]  /*15e0*/  STL.64 [R1], R18 ;  /* 0x0000001201007387 */ /* 0x0007e20000100a00 */
[----:B------:R-:W-:Y:S01]  /*15f0*/  IMAD.MOV.U32 R6, RZ, RZ, R22 ;  /* 0x000000ffff067224 */ /* 0x000fe200078e0016 */
[----:B------:R3:W4:Y:S01]  /*1600*/  LDC.64 R12, c[0x4][R0] ;  /* 0x01000000000c7b82 */ /* 0x0007220000000a00 */
[----:B------:R-:W-:Y:S01]  /*1610*/  IMAD.MOV.U32 R7, RZ, RZ, R2 ;  /* 0x000000ffff077224 */ /* 0x000fe200078e0002 */
[----:B-1----:R3:W-:Y:S01]  /*1620*/  STL.64 [R1+0x8], R10 ;  /* 0x0000080a01007387 */ /* 0x0027e20000100a00 */
[----:B0-----:R-:W-:Y:S01]  /*1630*/  MOV R4, UR4 ;  /* 0x0000000400047c02 */ /* 0x001fe20008000f00 */
[----:B------:R-:W-:Y:S01]  /*1640*/  IMAD.U32 R5, RZ, RZ, UR5 ;  /* 0x00000005ff057e24 */ /* 0x000fe2000f8e00ff */
[----:B--2---:R-:W0:Y:S02]  /*1650*/  F2F.F64.F32 R8, R16 ;  /* 0x0000001000087310 */ /* 0x004e240000201800 */
[----:B0---4-:R3:W-:Y:S04]  /*1660*/  STL.64 [R1+0x10], R8 ;  /* 0x0000100801007387 */ /* 0x0117e80000100a00 */
[----:B------:R-:W-:-:S07]  /*1670*/  LEPC R20, `(.L_x_24) ;  /* 0x000000001014794e */ /* 0x000fce0000000000 */
[----:B---3--:R-:W-:Y:S05]  /*1680*/  CALL.ABS.NOINC R12 ;  /* 0x000000000c007343 */ /* 0x008fea0003c00000 */
.L_x_24:
[----:B------:R-:W-:Y:S05]  /*1690*/  EXIT ;  /* 0x000000000000794d */ /* 0x000fea0003800000 */
        .weak           $__internal_0_$__cuda_sm3x_div_rn_noftz_f32_slowpath
        .type           $__internal_0_$__cuda_sm3x_div_rn_noftz_f32_slowpath,@function
        .size           $__internal_0_$__cuda_sm3x_div_rn_noftz_f32_slowpath,(.L_x_38 - $__internal_0_$__cuda_sm3x_div_rn_noftz_f32_slowpath)
$__internal_0_$__cuda_sm3x_div_rn_noftz_f32_slowpath:
[--C-:B------:R-:W-:Y:S01]  /*16a0*/  SHF.R.U32.HI R0, RZ, 0x17, R33.reuse ;  /* 0x00000017ff007819 */ /* 0x100fe20000011621 */
[----:B------:R-:W-:Y:S04]  /*16b0*/  BSSY.RECONVERGENT B0, `(.L_x_25) ;  /* 0x000005c000007945 */ /* 0x000fe80003800200 */
[----:B------:R-:W-:Y:S01]  /*16c0*/  BSSY.RELIABLE B2, `(.L_x_26) ;  /* 0x000001a000027945 */ /* 0x000fe20003800100 */
[----:B------:R-:W-:Y:S01]  /*16d0*/  LOP3.LUT R5, R0, 0xff, RZ, 0xc0, !PT ;  /* 0x000000ff00057812 */ /* 0x000fe200078ec0ff */
[----:B------:R-:W-:-:S03]  /*16e0*/  IMAD.MOV.U32 R0, RZ, RZ, R33 ;  /* 0x000000ffff007224 */ /* 0x000fc600078e0021 */
[----:B------:R-:W-:-:S04]  /*16f0*/  IADD3 R6, PT, PT, R5, -0x1, RZ ;  /* 0xffffffff05067810 */ /* 0x000fc80007ffe0ff */
[----:B------:R-:W-:-:S13]  /*1700*/  ISETP.GT.U32.OR P0, PT, R6, 0xfd, !PT ;  /* 0x000000fd0600780c */ /* 0x000fda0007f04470 */
[----:B------:R-:W-:Y:S01]  /*1710*/  @!P0 IMAD.MOV.U32 R3, RZ, RZ, RZ ;  /* 0x000000ffff038224 */ /* 0x000fe200078e00ff */
[----:B------:R-:W-:Y:S06]  /*1720*/  @!P0 BRA `(.L_x_27) ;  /* 0x00000000004c8947 */ /* 0x000fec0003800000 */
[----:B------:R-:W-:-:S13]  /*1730*/  FSETP.GTU.FTZ.AND P0, PT, |R33|, +INF , PT ;  /* 0x7f8000002100780b */ /* 0x000fda0003f1c200 */
[----:B------:R-:W-:Y:S05]  /*1740*/  @P0 BREAK.RELIABLE B2 ;  /* 0x0000000000020942 */ /* 0x000fea0003800100 */
[----:B------:R-:W-:Y:S05]  /*1750*/  @P0 BRA `(.L_x_28) ;  /* 0x0000000400400947 */ /* 0x000fea0003800000 */
[----:B------:R-:W-:-:S05]  /*1760*/  HFMA2 R3, -RZ, RZ, 3.1328125, 0 ;  /* 0x42440000ff037431 */ /* 0x000fca00000001ff */
[----:B------:R-:W-:-:S13]  /*1770*/  LOP3.LUT P0, RZ, R3, 0x7fffffff, R0, 0xc8, !PT ;  /* 0x7fffffff03ff7812 */ /* 0x000fda000780c800 */
[----:B------:R-:W-:Y:S05]  /*1780*/  @!P0 BREAK.RELIABLE B2 ;  /* 0x0000000000028942 */ /* 0x000fea0003800100 */
[----:B------:R-:W-:Y:S05]  /*1790*/  @!P0 BRA `(.L_x_29) ;  /* 0x0000000400288947 */ /* 0x000fea0003800000 */
[----:B------:R-:W-:-:S13]  /*17a0*/  LOP3.LUT P0, RZ, R0, 0x7fffffff, RZ, 0xc0, !PT ;  /* 0x7fffffff00ff7812 */ /* 0x000fda000780c0ff */
[----:B------:R-:W-:Y:S05]  /*17b0*/  @!P0 BREAK.RELIABLE B2 ;  /* 0x0000000000028942 */ /* 0x000fea0003800100 */
[----:B------:R-:W-:Y:S05]  /*17c0*/  @!P0 BRA `(.L_x_30) ;  /* 0x0000000400148947 */ /* 0x000fea0003800000 */
[----:B------:R-:W-:Y:S02]  /*17d0*/  FSETP.NEU.FTZ.AND P1, PT, |R33|, +INF , PT ;  /* 0x7f8000002100780b */ /* 0x000fe40003f3d200 */
[----:B------:R-:W-:-:S04]  /*17e0*/  LOP3.LUT P0, RZ, R3, 0x7fffffff, RZ, 0xc0, !PT ;  /* 0x7fffffff03ff7812 */ /* 0x000fc8000780c0ff */
[----:B------:R-:W-:-:S13]  /*17f0*/  PLOP3.LUT P0, PT, P1, P0, PT, 0x2f, 0xf2 ;  /* 0x0000000000f2781c */ /* 0x000fda0000f00577 */
[----:B------:R-:W-:Y:S05]  /*1800*/  @P0 BREAK.RELIABLE B2 ;  /* 0x0000000000020942 */ /* 0x000fea0003800100 */
[----:B------:R-:W-:Y:S05]  /*1810*/  @P0 BRA `(.L_x_31) ;  /* 0x0000000000f40947 */ /* 0x000fea0003800000 */
[----:B------:R-:W-:-:S13]  /*1820*/  ISETP.GE.AND P0, PT, R6, RZ, PT ;  /* 0x000000ff0600720c */ /* 0x000fda0003f06270 */
[----:B------:R-:W-:Y:S02]  /*1830*/  @P0 IMAD.MOV.U32 R3, RZ, RZ, RZ ;  /* 0x000000ffff030224 */ /* 0x000fe400078e00ff */
[----:B------:R-:W-:Y:S01]  /*1840*/  @!P0 FFMA R0, R33, 1.84467440737095516160e+19, RZ ;  /* 0x5f80000021008823 */ /* 0x000fe200000000ff */
[----:B------:R-:W-:-:S07]  /*1850*/  @!P0 IMAD.MOV.U32 R3, RZ, RZ, -0x40 ;  /* 0xffffffc0ff038424 */ /* 0x000fce00078e00ff */
.L_x_27:
[----:B------:R-:W-:Y:S05]  /*1860*/  BSYNC.RELIABLE B2 ;  /* 0x0000000000027941 */ /* 0x000fea0003800100 */
.L_x_26:
[----:B------:R-:W-:Y:S01]  /*1870*/  UMOV UR4, 0x42440000 ;  /* 0x4244000000047882 */ /* 0x000fe20000000000 */
[----:B------:R-:W-:Y:S01]  /*1880*/  IADD3 R5, PT, PT, R5, -0x7f, RZ ;  /* 0xffffff8105057810 */ /* 0x000fe20007ffe0ff */
[----:B------:R-:W-:Y:S01]  /*1890*/  UIADD3 UR4, UPT, UPT, UR4, -0x2800000, URZ ;  /* 0xfd80000004047890 */ /* 0x000fe2000fffe0ff */
[----:B------:R-:W-:Y:S02]  /*18a0*/  BSSY.RECONVERGENT B2, `(.L_x_32) ;  /* 0x0000033000027945 */ /* 0x000fe40003800200 */
[----:B------:R-:W-:Y:S01]  /*18b0*/  IADD3 R3, PT, PT, R3, -0x5, R5 ;  /* 0xfffffffb03037810 */ /* 0x000fe20007ffe005 */
[----:B------:R-:W-:Y:S02]  /*18c0*/  IMAD R0, R5, -0x800000, R0 ;  /* 0xff80000005007824 */ /* 0x000fe400078e0200 */
[----:B------:R-:W-:-:S03]  /*18d0*/  FADD.FTZ R7, -RZ, -UR4 ;  /* 0x80000004ff077e21 */ /* 0x000fc60008010100 */
[----:B------:R-:W0:Y:S02]  /*18e0*/  MUFU.RCP R6, UR4 ;  /* 0x0000000400067d08 */ /* 0x000e240008001000 */
[----:B0-----:R-:W-:-:S04]  /*18f0*/  FFMA R9, R6, R7, 1 ;  /* 0x3f80000006097423 */ /* 0x001fc80000000007 */
[----:B------:R-:W-:-:S04]  /*1900*/  FFMA R9, R6, R9, R6 ;  /* 0x0000000906097223 */ /* 0x000fc80000000006 */
[----:B------:R-:W-:-:S04]  /*1910*/  FFMA R6, R0, R9, RZ ;  /* 0x0000000900067223 */ /* 0x000fc800000000ff */
[----:B------:R-:W-:-:S04]  /*1920*/  FFMA R8, R7, R6, R0 ;  /* 0x0000000607087223 */ /* 0x000fc80000000000 */
[----:B------:R-:W-:-:S04]  /*1930*/  FFMA R8, R9, R8, R6 ;  /* 0x0000000809087223 */ /* 0x000fc80000000006 */
[----:B------:R-:W-:-:S04]  /*1940*/  FFMA R7, R7, R8, R0 ;  /* 0x0000000807077223 */ /* 0x000fc80000000000 */
[----:B------:R-:W-:-:S05]  /*1950*/  FFMA R6, R9, R7, R8 ;  /* 0x0000000709067223 */ /* 0x000fca0000000008 */
[----:B------:R-:W-:-:S04]  /*1960*/  SHF.R.U32.HI R0, RZ, 0x17, R6 ;  /* 0x00000017ff007819 */ /* 0x000fc80000011606 */
[----:B------:R-:W-:-:S05]  /*1970*/  LOP3.LUT R0, R0, 0xff, RZ, 0xc0, !PT ;  /* 0x000000ff00007812 */ /* 0x000fca00078ec0ff */
[----:B------:R-:W-:-:S04]  /*1980*/  IMAD.IADD R5, R0, 0x1, R3 ;  /* 0x0000000100057824 */ /* 0x000fc800078e0203 */
[----:B------:R-:W-:-:S05]  /*1990*/  VIADD R0, R5, 0xffffffff ;  /* 0xffffffff05007836 */ /* 0x000fca0000000000 */
[----:B------:R-:W-:-:S13]  /*19a0*/  ISETP.GE.U32.AND P0, PT, R0, 0xfe, PT ;  /* 0x000000fe0000780c */ /* 0x000fda0003f06070 */
[----:B------:R-:W-:Y:S05]  /*19b0*/  @!P0 BRA `(.L_x_33) ;  /* 0x0000000000808947 */ /* 0x000fea0003800000 */
[----:B------:R-:W-:-:S13]  /*19c0*/  ISETP.GT.AND P0, PT, R5, 0xfe, PT ;  /* 0x000000fe0500780c */ /* 0x000fda0003f04270 */
[----:B------:R-:W-:Y:S05]  /*19d0*/  @P0 BRA `(.L_x_34) ;  /* 0x00000000006c0947 */ /* 0x000fea0003800000 */
[----:B------:R-:W-:-:S13]  /*19e0*/  ISETP.GE.AND P0, PT, R5, 0x1, PT ;  /* 0x000000010500780c */ /* 0x000fda0003f06270 */
[----:B------:R-:W-:Y:S05]  /*19f0*/  @P0 BRA `(.L_x_35) ;  /* 0x0000000000740947 */ /* 0x000fea0003800000 */
[----:B------:R-:W-:Y:S02]  /*1a00*/  ISETP.GE.AND P0, PT, R5, -0x18, PT ;  /* 0xffffffe80500780c */ /* 0x000fe40003f06270 */
[----:B------:R-:W-:-:S11]  /*1a10*/  LOP3.LUT R6, R6, 0x80000000, RZ, 0xc0, !PT ;  /* 0x8000000006067812 */ /* 0x000fd600078ec0ff */
[----:B------:R-:W-:Y:S05]  /*1a20*/  @!P0 BRA `(.L_x_35) ;  /* 0x0000000000688947 */ /* 0x000fea0003800000 */
[-CC-:B------:R-:W-:Y:S01]  /*1a30*/  FFMA.RZ R0, R9, R7.reuse, R8.reuse ;  /* 0x0000000709007223 */ /* 0x180fe2000000c008 */
[C---:B------:R-:W-:Y:S02]  /*1a40*/  ISETP.NE.AND P2, PT, R5.reuse, RZ, PT ;  /* 0x000000ff0500720c */ /* 0x040fe40003f45270 */
[----:B------:R-:W-:Y:S02]  /*1a50*/  ISETP.NE.AND P1, PT, R5, RZ, PT ;  /* 0x000000ff0500720c */ /* 0x000fe40003f25270 */
[----:B------:R-:W-:Y:S01]  /*1a60*/  LOP3.LUT R3, R0, 0x7fffff, RZ, 0xc0, !PT ;  /* 0x007fffff00037812 */ /* 0x000fe200078ec0ff */
[CCC-:B------:R-:W-:Y:S01]  /*1a70*/  FFMA.RP R0, R9.reuse, R7.reuse, R8.reuse ;  /* 0x0000000709007223 */ /* 0x1c0fe20000008008 */
[----:B------:R-:W-:Y:S01]  /*1a80*/  FFMA.RM R9, R9, R7, R8 ;  /* 0x0000000709097223 */ /* 0x000fe20000004008 */
[----:B------:R-:W-:Y:S01]  /*1a90*/  IADD3 R8, PT, PT, R5, 0x20, RZ ;  /* 0x0000002005087810 */ /* 0x000fe20007ffe0ff */
[----:B------:R-:W-:Y:S01]  /*1aa0*/  IMAD.MOV R5, RZ, RZ, -R5 ;  /* 0x000000ffff057224 */ /* 0x000fe200078e0a05 */
[----:B------:R-:W-:-:S02]  /*1ab0*/  LOP3.LUT R3, R3, 0x800000, RZ, 0xfc, !PT ;  /* 0x0080000003037812 */ /* 0x000fc400078efcff */
[----:B------:R-:W-:Y:S02]  /*1ac0*/  FSETP.NEU.FTZ.AND P0, PT, R0, R9, PT ;  /* 0x000000090000720b */ /* 0x000fe40003f1d000 */
[----:B------:R-:W-:Y:S02]  /*1ad0*/  SHF.L.U32 R8, R3, R8, RZ ;  /* 0x0000000803087219 */ /* 0x000fe400000006ff */
[----:B------:R-:W-:Y:S02]  /*1ae0*/  SEL R0, R5, RZ, P2 ;  /* 0x000000ff05007207 */ /* 0x000fe40001000000 */
[----:B------:R-:W-:Y:S02]  /*1af0*/  ISETP.NE.AND P1, PT, R8, RZ, P1 ;  /* 0x000000ff0800720c */ /* 0x000fe40000f25270 */
[----:B------:R-:W-:Y:S02]  /*1b00*/  SHF.R.U32.HI R0, RZ, R0, R3 ;  /* 0x00000000ff007219 */ /* 0x000fe40000011603 */
[----:B------:R-:W-:-:S02]  /*1b10*/  PLOP3.LUT P0, PT, P0, P1, PT, 0xf8, 0x8f ;  /* 0x00000000008f781c */ /* 0x000fc40000703f70 */
[----:B------:R-:W-:Y:S02]  /*1b20*/  SHF.R.U32.HI R8, RZ, 0x1, R0 ;  /* 0x00000001ff087819 */ /* 0x000fe40000011600 */
[----:B------:R-:W-:-:S04]  /*1b30*/  SEL R3, RZ, 0x1, !P0 ;  /* 0x00000001ff037807 */ /* 0x000fc80004000000 */
[----:B------:R-:W-:-:S04]  /*1b40*/  LOP3.LUT R3, R3, 0x1, R8, 0xf8, !PT ;  /* 0x0000000103037812 */ /* 0x000fc800078ef808 */
[----:B------:R-:W-:-:S05]  /*1b50*/  LOP3.LUT R3, R3, R0, RZ, 0xc0, !PT ;  /* 0x0000000003037212 */ /* 0x000fca00078ec0ff */
[----:B------:R-:W-:-:S05]  /*1b60*/  IMAD.IADD R3, R8, 0x1, R3 ;  /* 0x0000000108037824 */ /* 0x000fca00078e0203 */
[----:B------:R-:W-:Y:S01]  /*1b70*/  LOP3.LUT R6, R3, R6, RZ, 0xfc, !PT ;  /* 0x0000000603067212 */ /* 0x000fe200078efcff */
[----:B------:R-:W-:Y:S06]  /*1b80*/  BRA `(.L_x_35) ;  /* 0x0000000000107947 */ /* 0x000fec0003800000 */
.L_x_34:
[----:B------:R-:W-:-:S04]  /*1b90*/  LOP3.LUT R6, R6, 0x80000000, RZ, 0xc0, !PT ;  /* 0x8000000006067812 */ /* 0x000fc800078ec0ff */
[----:B------:R-:W-:Y:S01]  /*1ba0*/  LOP3.LUT R6, R6, 0x7f800000, RZ, 0xfc, !PT ;  /* 0x7f80000006067812 */ /* 0x000fe200078efcff */
[----:B------:R-:W-:Y:S06]  /*1bb0*/  BRA `(.L_x_35) ;  /* 0x0000000000047947 */ /* 0x000fec0003800000 */
.L_x_33:
[----:B------:R-:W-:-:S07]  /*1bc0*/  LEA R6, R3, R6, 0x17 ;  /* 0x0000000603067211 */ /* 0x000fce00078eb8ff */
.L_x_35:
[----:B------:R-:W-:Y:S05]  /*1bd0*/  BSYNC.RECONVERGENT B2 ;  /* 0x0000000000027941 */ /* 0x000fea0003800200 */
.L_x_32:
[----:B------:R-:W-:Y:S05]  /*1be0*/  BRA `(.L_x_36) ;  /* 0x0000000000207947 */ /* 0x000fea0003800000 */
.L_x_31:
[----:B------:R-:W-:-:S04]  /*1bf0*/  LOP3.LUT R0, R3, 0x80000000, R0, 0x48, !PT ;  /* 0x8000000003007812 */ /* 0x000fc800078e4800 */
[----:B------:R-:W-:Y:S01]  /*1c00*/  LOP3.LUT R6, R0, 0x7f800000, RZ, 0xfc, !PT ;  /* 0x7f80000000067812 */ /* 0x000fe200078efcff */
[----:B------:R-:W-:Y:S06]  /*1c10*/  BRA `(.L_x_36) ;  /* 0x0000000000147947 */ /* 0x000fec0003800000 */
.L_x_30:
[----:B------:R-:W-:Y:S01]  /*1c20*/  LOP3.LUT R6, R3, 0x80000000, R0, 0x48, !PT ;  /* 0x8000000003067812 */ /* 0x000fe200078e4800 */
[----:B------:R-:W-:Y:S06]  /*1c30*/  BRA `(.L_x_36) ;  /* 0x00000000000c7947 */ /* 0x000fec0003800000 */
.L_x_29:
[----:B------:R-:W0:Y:S01]  /*1c40*/  MUFU.RSQ R6, -QNAN ;  /* 0xffc0000000067908 */ /* 0x000e220000001400 */
[----:B------:R-:W-:Y:S05]  /*1c50*/  BRA `(.L_x_36) ;  /* 0x0000000000047947 */ /* 0x000fea0003800000 */
.L_x_28:
[----:B------:R-:W-:-:S07]  /*1c60*/  FADD.FTZ R6, R33, 49 ;  /* 0x4244000021067421 */ /* 0x000fce0000010000 */
.L_x_36:
[----:B------:R-:W-:Y:S05]  /*1c70*/  BSYNC.RECONVERGENT B0 ;  /* 0x0000000000007941 */ /* 0x000fea0003800200 */
.L_x_25:
[----:B------:R-:W-:-:S04]  /*1c80*/  IMAD.MOV.U32 R5, RZ, RZ, 0x0 ;  /* 0x00000000ff057424 */ /* 0x000fc800078e00ff */
[----:B0-----:R-:W-:Y:S05]  /*1c90*/  RET.REL.NODEC R4 `(_Z7boxBlur3bufIfES0_) ;  /* 0xffffffe004d87950 */ /* 0x001fea0003c3ffff */
.L_x_37:
[----:B------:R-:W-:-:S00]  /*1ca0*/  BRA `(.L_x_37) ;  /* 0xfffffffc00fc7947 */ /* 0x000fc0000383ffff */
[----:B------:R-:W-:-:S00]  /*1cb0*/  NOP ;  /* 0x0000000000007918 */ /* 0x000fc00000000000 */
        /* <DEDUP_REMOVED lines=12> */
.L_x_38:


//--------------------- .nv.global.init           --------------------------
	.section	.nv.global.init,"aw",@progbits
.nv.global.init:
	.type		$str,@object
	.size		$str,($str$2 - $str)
$str:
        /*0000*/ 	.byte	0x28, 0x25, 0x64, 0x2c, 0x25, 0x64, 0x29, 0x20, 0x25, 0x2e, 0x32, 0x66, 0x20, 0x3d, 0x3e, 0x20
        /*0010*/ 	.byte	0x25, 0x2e, 0x32, 0x66, 0x0a, 0x00
	.type		$str$2,@object
	.size		$str$2,(__unnamed_1 - $str$2)
$str$2:
        /*0016*/ 	.byte	0x2f, 0x74, 0x6d, 0x70, 0x2f, 0x73, 0x61, 0x73, 0x73, 0x5f, 0x63, 0x75, 0x5f, 0x65, 0x37, 0x65
        /*0026*/ 	.byte	0x32, 0x35, 0x65, 0x6c, 0x6d, 0x2f, 0x6b, 0x2e, 0x63, 0x75, 0x00
	.type		__unnamed_1,@object
	.size		__unnamed_1,($str$1 - __unnamed_1)
__unnamed_1:
        /*0031*/ 	.byte	0x54, 0x20, 0x26, 0x62, 0x75, 0x66, 0x3c, 0x54, 0x3e, 0x3a, 0x3a, 0x6f, 0x70, 0x65, 0x72, 0x61
        /*0041*/ 	.byte	0x74, 0x6f, 0x72, 0x28, 0x29, 0x28, 0x69, 0x6e, 0x74, 0x2c, 0x20, 0x69, 0x6e, 0x74, 0x29, 0x20
        /*0051*/ 	.byte	0x5b, 0x77, 0x69, 0x74, 0x68, 0x20, 0x54, 0x20, 0x3d, 0x20, 0x66, 0x6c, 0x6f, 0x61, 0x74, 0x5d
        /*0061*/ 	.byte	0x00
	.type		$str$1,@object
	.size		$str$1,(.L_2 - $str$1)
$str$1:
        /*0062*/ 	.byte	0x78, 0x20, 0x3e, 0x3d, 0x20, 0x62, 0x61, 0x73, 0x65, 0x5b, 0x30, 0x5d, 0x20, 0x26, 0x26, 0x20
        /*0072*/ 	.byte	0x78, 0x20, 0x3c, 0x20, 0x65, 0x78, 0x74, 0x65, 0x6e, 0x74, 0x5b, 0x30, 0x5d, 0x20, 0x26, 0x26
        /*0082*/ 	.byte	0x20, 0x79, 0x20, 0x3e, 0x3d, 0x20, 0x62, 0x61, 0x73, 0x65, 0x5b, 0x31, 0x5d, 0x20, 0x26, 0x26
        /*0092*/ 	.byte	0x20, 0x79, 0x20, 0x3c, 0x20, 0x65, 0x78, 0x74, 0x65, 0x6e, 0x74, 0x5b, 0x31, 0x5d, 0x00
.L_2:


//--------------------- .nv.shared.reserved.0     --------------------------
	.section	.nv.shared.reserved.0,"aw",@nobits
	.weak		__nv_reservedSMEM_offset_0_alias
	.size		__nv_reservedSMEM_offset_0_alias, 0, 64
	.other		__nv_reservedSMEM_offset_0_alias,@"STO_CUDA_RESERVED_SHARED STV_DEFAULT"
__nv_reservedSMEM_offset_0_alias:
	.zero		0
	.zero		64


//--------------------- .nv.constant0._Z7boxBlur3bufIfES0_ --------------------------
	.section	.nv.constant0._Z7boxBlur3bufIfES0_,"a",@progbits
	.sectionflags	@""
	.align	4
.nv.constant0._Z7boxBlur3bufIfES0_:
	.zero		992


//--------------------- SYMBOLS --------------------------

	.type		.nv.reservedSmem.offset0,@object
	.size		.nv.reservedSmem.offset0,0x4
	.type		vprintf,@function
	.type		__assertfail,@function
